//
// Generated by NVIDIA NVVM Compiler
//
// Compiler Build ID: CL-36424714
// Cuda compilation tools, release 13.0, V13.0.88
// Based on NVVM 20.0.0
//

.version 9.0
.target sm_100
.address_size 64

	// .globl	_Z3acoPfS_S_S_S_P17curandStateXORWOWi
.global .align 4 .b8 precalc_xorwow_matrix[102400];
.global .align 4 .b8 precalc_xorwow_offset_matrix[102400];
.global .align 4 .b8 mrg32k3aM1[2304];
.global .align 4 .b8 mrg32k3aM2[2304];
.global .align 4 .b8 mrg32k3aM1SubSeq[2016];
.global .align 4 .b8 mrg32k3aM2SubSeq[2016];
.global .align 4 .b8 mrg32k3aM1Seq[2304];
.global .align 4 .b8 mrg32k3aM2Seq[2304];
.const .align 8 .b8 __cr_lgamma_table[72];
.const .align 4 .b8 params[12];
// _ZZ3acoPfS_S_S_S_P17curandStateXORWOWiE7current has been demoted
// _ZZ3acoPfS_S_S_S_P17curandStateXORWOWiE5start has been demoted
.extern .shared .align 16 .b8 s[];

.visible .entry _Z3acoPfS_S_S_S_P17curandStateXORWOWi(
	.param .u64 .ptr .align 1 _Z3acoPfS_S_S_S_P17curandStateXORWOWi_param_0,
	.param .u64 .ptr .align 1 _Z3acoPfS_S_S_S_P17curandStateXORWOWi_param_1,
	.param .u64 .ptr .align 1 _Z3acoPfS_S_S_S_P17curandStateXORWOWi_param_2,
	.param .u64 .ptr .align 1 _Z3acoPfS_S_S_S_P17curandStateXORWOWi_param_3,
	.param .u64 .ptr .align 1 _Z3acoPfS_S_S_S_P17curandStateXORWOWi_param_4,
	.param .u64 .ptr .align 1 _Z3acoPfS_S_S_S_P17curandStateXORWOWi_param_5,
	.param .u32 _Z3acoPfS_S_S_S_P17curandStateXORWOWi_param_6
)
{
	.reg .pred 	%p<15>;
	.reg .b32 	%r<144>;
	.reg .b32 	%f<39>;
	.reg .b64 	%rd<36>;
	// demoted variable
	.shared .align 4 .u32 _ZZ3acoPfS_S_S_S_P17curandStateXORWOWiE7current;
	// demoted variable
	.shared .align 4 .u32 _ZZ3acoPfS_S_S_S_P17curandStateXORWOWiE5start;
	ld.param.u64 	%rd13, [_Z3acoPfS_S_S_S_P17curandStateXORWOWi_param_0];
	ld.param.u64 	%rd14, [_Z3acoPfS_S_S_S_P17curandStateXORWOWi_param_2];
	ld.param.u32 	%r56, [_Z3acoPfS_S_S_S_P17curandStateXORWOWi_param_6];
	cvta.to.global.u64 	%rd1, %rd14;
	cvta.to.global.u64 	%rd2, %rd13;
	mov.u32 	%r1, %ntid.x;
	mov.u32 	%r2, %tid.x;
	setp.lt.s32 	%p1, %r56, 1;
	@%p1 bra 	$L__BB0_24;
	ld.param.u64 	%rd35, [_Z3acoPfS_S_S_S_P17curandStateXORWOWi_param_5];
	ld.param.u64 	%rd33, [_Z3acoPfS_S_S_S_P17curandStateXORWOWi_param_4];
	ld.param.u64 	%rd32, [_Z3acoPfS_S_S_S_P17curandStateXORWOWi_param_3];
	ld.param.u64 	%rd31, [_Z3acoPfS_S_S_S_P17curandStateXORWOWi_param_1];
	mov.u32 	%r58, %ctaid.x;
	mad.lo.s32 	%r59, %r1, %r58, %r2;
	cvta.to.global.u64 	%rd15, %rd35;
	mul.wide.s32 	%rd16, %r59, 48;
	add.s64 	%rd17, %rd15, %rd16;
	shl.b32 	%r60, %r1, 2;
	mov.u32 	%r61, s;
	add.s32 	%r3, %r61, %r60;
	add.s32 	%r4, %r3, %r60;
	add.s32 	%r5, %r4, %r60;
	shl.b32 	%r62, %r1, 3;
	cvta.to.global.u64 	%rd18, %rd31;
	cvta.to.global.u64 	%rd19, %rd32;
	cvta.to.global.u64 	%rd20, %rd33;
	ld.global.v2.u32 	{%r141, %r140}, [%rd17];
	ld.global.v2.u32 	{%r118, %r119}, [%rd17+8];
	ld.global.v2.u32 	{%r120, %r121}, [%rd17+16];
	shl.b32 	%r63, %r2, 2;
	add.s32 	%r12, %r61, %r63;
	add.s32 	%r13, %r12, %r62;
	mul.wide.s32 	%rd21, %r59, 4;
	add.s64 	%rd3, %rd18, %rd21;
	add.s64 	%rd4, %rd2, %rd21;
	add.s64 	%rd5, %rd1, %rd21;
	add.s32 	%r14, %r3, %r63;
	add.s32 	%r15, %r14, %r62;
	mul.lo.s32 	%r16, %r2, %r1;
	add.s32 	%r64, %r16, %r58;
	mul.wide.u32 	%rd22, %r64, 4;
	add.s64 	%rd6, %rd19, %rd22;
	mul.wide.u32 	%rd23, %r58, 4;
	add.s64 	%rd7, %rd20, %rd23;
	add.s64 	%rd8, %rd19, %rd21;
	mov.b32 	%r115, 0;
	ld.const.f32 	%f4, [params];
	ld.const.f32 	%f9, [params+4];
	ld.const.f32 	%f28, [params+8];
	mov.u32 	%r136, %r121;
	mov.u32 	%r137, %r120;
	mov.u32 	%r138, %r119;
	mov.u32 	%r139, %r118;
$L__BB0_2:
	setp.ne.s32 	%p2, %r2, 0;
	mov.b32 	%r65, 1;
	st.shared.u32 	[%r12], %r65;
	mov.b32 	%r66, -1;
	st.shared.u32 	[%r13], %r66;
	ld.global.f32 	%f1, [%rd3];
	ld.global.f32 	%f2, [%rd4];
	lg2.approx.f32 	%f3, %f1;
	mul.f32 	%f5, %f4, %f3;
	ex2.approx.f32 	%f6, %f5;
	rcp.rn.f32 	%f7, %f2;
	lg2.approx.f32 	%f8, %f7;
	mul.f32 	%f10, %f9, %f8;
	ex2.approx.f32 	%f11, %f10;
	mul.f32 	%f12, %f6, %f11;
	st.global.f32 	[%rd5], %f12;
	membar.gl;
	@%p2 bra 	$L__BB0_4;
	shr.u32 	%r67, %r140, 2;
	xor.b32  	%r68, %r67, %r140;
	shl.b32 	%r69, %r121, 4;
	shl.b32 	%r70, %r68, 1;
	xor.b32  	%r71, %r69, %r70;
	xor.b32  	%r72, %r71, %r121;
	xor.b32  	%r136, %r72, %r68;
	add.s32 	%r141, %r141, 362437;
	add.s32 	%r73, %r136, %r141;
	rem.u32 	%r74, %r73, %r1;
	st.shared.u32 	[_ZZ3acoPfS_S_S_S_P17curandStateXORWOWiE5start], %r74;
	st.shared.u32 	[_ZZ3acoPfS_S_S_S_P17curandStateXORWOWiE7current], %r74;
	shl.b32 	%r75, %r74, 2;
	mov.u32 	%r76, s;
	add.s32 	%r77, %r76, %r75;
	mov.b32 	%r78, 0;
	st.shared.u32 	[%r77], %r78;
	mov.u32 	%r137, %r121;
	mov.u32 	%r138, %r120;
	mov.u32 	%r139, %r119;
	mov.u32 	%r140, %r118;
$L__BB0_4:
	setp.lt.u32 	%p3, %r1, 2;
	bar.sync 	0;
	@%p3 bra 	$L__BB0_13;
	mov.b32 	%r128, 1;
$L__BB0_6:
	mov.u32 	%r34, %r140;
	mov.u32 	%r140, %r139;
	mov.u32 	%r139, %r138;
	mov.u32 	%r138, %r137;
	mov.u32 	%r137, %r136;
	ld.shared.u32 	%r80, [_ZZ3acoPfS_S_S_S_P17curandStateXORWOWiE7current];
	mad.lo.s32 	%r81, %r80, %r1, %r2;
	mul.wide.s32 	%rd24, %r81, 4;
	add.s64 	%rd25, %rd1, %rd24;
	ld.global.f32 	%f13, [%rd25];
	ld.shared.u32 	%r82, [%r12];
	cvt.rn.f32.s32 	%f14, %r82;
	mul.f32 	%f15, %f13, %f14;
	shr.u32 	%r83, %r34, 2;
	xor.b32  	%r84, %r83, %r34;
	shl.b32 	%r85, %r137, 4;
	shl.b32 	%r86, %r84, 1;
	xor.b32  	%r87, %r85, %r86;
	xor.b32  	%r88, %r87, %r137;
	xor.b32  	%r136, %r88, %r84;
	add.s32 	%r141, %r141, 362437;
	add.s32 	%r89, %r136, %r141;
	cvt.rn.f32.u32 	%f16, %r89;
	fma.rn.f32 	%f17, %f16, 0f2F800000, 0f2F000000;
	mul.f32 	%f18, %f17, %f15;
	st.shared.f32 	[%r14], %f18;
	mov.u32 	%r135, %r1;
$L__BB0_7:
	shr.u32 	%r42, %r135, 1;
	setp.ge.u32 	%p4, %r2, %r42;
	@%p4 bra 	$L__BB0_9;
	ld.shared.f32 	%f19, [%r14];
	shl.b32 	%r90, %r42, 2;
	add.s32 	%r91, %r14, %r90;
	ld.shared.f32 	%f20, [%r91];
	setp.gt.f32 	%p5, %f19, %f20;
	selp.b32 	%r92, 0, %r42, %p5;
	add.s32 	%r93, %r92, %r2;
	st.shared.u32 	[%r15], %r93;
$L__BB0_9:
	bar.sync 	0;
	setp.gt.u32 	%p6, %r135, 3;
	mov.u32 	%r135, %r42;
	@%p6 bra 	$L__BB0_7;
	ld.shared.u32 	%r94, [%r5];
	setp.ne.s32 	%p7, %r2, %r94;
	@%p7 bra 	$L__BB0_12;
	mov.b32 	%r95, 0;
	st.shared.u32 	[%r12], %r95;
	ld.shared.u32 	%r96, [_ZZ3acoPfS_S_S_S_P17curandStateXORWOWiE7current];
	shl.b32 	%r97, %r96, 2;
	add.s32 	%r98, %r4, %r97;
	st.shared.u32 	[%r98], %r2;
	st.shared.u32 	[_ZZ3acoPfS_S_S_S_P17curandStateXORWOWiE7current], %r2;
$L__BB0_12:
	bar.sync 	0;
	add.s32 	%r128, %r128, 1;
	setp.ne.s32 	%p8, %r128, %r1;
	@%p8 bra 	$L__BB0_6;
$L__BB0_13:
	ld.shared.u32 	%r99, [%r13];
	setp.ne.s32 	%p9, %r99, -1;
	@%p9 bra 	$L__BB0_15;
	ld.shared.u32 	%r100, [_ZZ3acoPfS_S_S_S_P17curandStateXORWOWiE5start];
	st.shared.u32 	[%r13], %r100;
$L__BB0_15:
	bar.sync 	0;
	ld.shared.u32 	%r143, [%r13];
	add.s32 	%r101, %r143, %r16;
	mul.wide.s32 	%rd26, %r101, 4;
	add.s64 	%rd27, %rd2, %rd26;
	ld.global.f32 	%f21, [%rd27];
	st.shared.f32 	[%r14], %f21;
	@%p3 bra 	$L__BB0_21;
	mov.u32 	%r142, %r1;
$L__BB0_17:
	shr.u32 	%r52, %r142, 1;
	setp.ge.u32 	%p11, %r2, %r52;
	@%p11 bra 	$L__BB0_19;
	shl.b32 	%r102, %r52, 2;
	add.s32 	%r103, %r14, %r102;
	ld.shared.f32 	%f22, [%r103];
	ld.shared.f32 	%f23, [%r14];
	add.f32 	%f24, %f22, %f23;
	st.shared.f32 	[%r14], %f24;
$L__BB0_19:
	bar.sync 	0;
	setp.gt.u32 	%p12, %r142, 3;
	mov.u32 	%r142, %r52;
	@%p12 bra 	$L__BB0_17;
	ld.shared.u32 	%r143, [%r13];
$L__BB0_21:
	cvt.rn.f32.s32 	%f25, %r143;
	st.global.f32 	[%rd6], %f25;
	@%p2 bra 	$L__BB0_23;
	ld.shared.f32 	%f26, [%r3];
	st.global.f32 	[%rd7], %f26;
$L__BB0_23:
	ld.param.u64 	%rd34, [_Z3acoPfS_S_S_S_P17curandStateXORWOWi_param_4];
	membar.gl;
	ld.global.f32 	%f27, [%rd3];
	mul.f32 	%f29, %f27, %f28;
	st.shared.f32 	[%r14], %f29;
	ld.global.f32 	%f30, [%rd8];
	cvt.rzi.s32.f32 	%r104, %f30;
	cvta.to.global.u64 	%rd28, %rd34;
	mul.wide.u32 	%rd29, %r2, 4;
	add.s64 	%rd30, %rd28, %rd29;
	ld.global.f32 	%f31, [%rd30];
	rcp.rn.f32 	%f32, %f31;
	shl.b32 	%r105, %r104, 2;
	add.s32 	%r106, %r3, %r105;
	atom.shared.add.f32 	%f33, [%r106], %f32;
	ld.global.f32 	%f34, [%rd6];
	cvt.rzi.s32.f32 	%r107, %f34;
	st.shared.u32 	[%r12], %r107;
	bar.sync 	0;
	ld.shared.u32 	%r108, [%r12];
	shl.b32 	%r109, %r108, 2;
	add.s32 	%r110, %r5, %r109;
	st.shared.u32 	[%r110], %r2;
	bar.sync 	0;
	ld.shared.u32 	%r111, [%r15];
	cvt.rn.f32.s32 	%f35, %r111;
	st.global.f32 	[%rd6], %f35;
	membar.gl;
	ld.global.f32 	%f36, [%rd8];
	cvt.rzi.s32.f32 	%r112, %f36;
	shl.b32 	%r113, %r112, 2;
	add.s32 	%r114, %r3, %r113;
	atom.shared.add.f32 	%f37, [%r114], %f32;
	ld.shared.f32 	%f38, [%r14];
	st.global.f32 	[%rd3], %f38;
	membar.gl;
	add.s32 	%r115, %r115, 1;
	setp.ne.s32 	%p14, %r115, %r56;
	mov.u32 	%r118, %r139;
	mov.u32 	%r119, %r138;
	mov.u32 	%r120, %r137;
	mov.u32 	%r121, %r136;
	@%p14 bra 	$L__BB0_2;
$L__BB0_24:
	ret;

}
	// .globl	_Z9rand_initP17curandStateXORWOWl
.visible .entry _Z9rand_initP17curandStateXORWOWl(
	.param .u64 .ptr .align 1 _Z9rand_initP17curandStateXORWOWl_param_0,
	.param .u64 _Z9rand_initP17curandStateXORWOWl_param_1
)
{
	.reg .pred 	%p<24>;
	.reg .b32 	%r<413>;
	.reg .b64 	%rd<19>;

	ld.param.u64 	%rd8, [_Z9rand_initP17curandStateXORWOWl_param_0];
	ld.param.u64 	%rd9, [_Z9rand_initP17curandStateXORWOWl_param_1];
	cvta.to.global.u64 	%rd10, %rd8;
	mov.u32 	%r182, %tid.x;
	mov.u32 	%r183, %ntid.x;
	mov.u32 	%r184, %ctaid.x;
	mad.lo.s32 	%r185, %r183, %r184, %r182;
	cvt.s64.s32 	%rd18, %r185;
	mul.wide.s32 	%rd11, %r185, 48;
	add.s64 	%rd2, %rd10, %rd11;
	cvt.u32.u64 	%r186, %rd9;
	xor.b32  	%r187, %r186, -1429050551;
	mul.lo.s32 	%r188, %r187, 1099087573;
	{ .reg .b32 tmp; mov.b64 {tmp, %r189}, %rd9; }
	xor.b32  	%r190, %r189, -136515619;
	mul.lo.s32 	%r191, %r190, -1703105765;
	add.s32 	%r192, %r188, %r191;
	add.s32 	%r193, %r192, 6615241;
	add.s32 	%r194, %r188, 123456789;
	st.global.v2.u32 	[%rd2], {%r193, %r194};
	xor.b32  	%r195, %r188, 362436069;
	add.s32 	%r196, %r191, 521288629;
	st.global.v2.u32 	[%rd2+8], {%r195, %r196};
	xor.b32  	%r197, %r191, 88675123;
	add.s32 	%r198, %r188, 5783321;
	st.global.v2.u32 	[%rd2+16], {%r197, %r198};
	setp.eq.s32 	%p1, %r185, 0;
	@%p1 bra 	$L__BB1_42;
	mov.b32 	%r319, 0;
$L__BB1_2:
	and.b64  	%rd4, %rd18, 3;
	setp.eq.s64 	%p2, %rd4, 0;
	@%p2 bra 	$L__BB1_41;
	mul.wide.u32 	%rd12, %r319, 3200;
	mov.u64 	%rd13, precalc_xorwow_matrix;
	add.s64 	%rd5, %rd13, %rd12;
	cvt.u32.u64 	%r2, %rd4;
	mov.b32 	%r320, 0;
$L__BB1_4:
	mov.b32 	%r333, 0;
	mov.u32 	%r334, %r333;
	mov.u32 	%r335, %r333;
	mov.u32 	%r336, %r333;
	mov.u32 	%r337, %r333;
	mov.u32 	%r326, %r333;
$L__BB1_5:
	mul.wide.u32 	%rd14, %r326, 4;
	add.s64 	%rd15, %rd2, %rd14;
	ld.global.u32 	%r10, [%rd15+4];
	shl.b32 	%r11, %r326, 5;
	mov.b32 	%r332, 0;
$L__BB1_6:
	.pragma "nounroll";
	shr.u32 	%r203, %r10, %r332;
	and.b32  	%r204, %r203, 1;
	setp.eq.b32 	%p3, %r204, 1;
	not.pred 	%p4, %p3;
	add.s32 	%r205, %r11, %r332;
	mul.lo.s32 	%r206, %r205, 5;
	mul.wide.u32 	%rd16, %r206, 4;
	add.s64 	%rd6, %rd5, %rd16;
	@%p4 bra 	$L__BB1_8;
	ld.global.u32 	%r207, [%rd6];
	xor.b32  	%r337, %r337, %r207;
	ld.global.u32 	%r208, [%rd6+4];
	xor.b32  	%r336, %r336, %r208;
	ld.global.u32 	%r209, [%rd6+8];
	xor.b32  	%r335, %r335, %r209;
	ld.global.u32 	%r210, [%rd6+12];
	xor.b32  	%r334, %r334, %r210;
	ld.global.u32 	%r211, [%rd6+16];
	xor.b32  	%r333, %r333, %r211;
$L__BB1_8:
	and.b32  	%r213, %r203, 2;
	setp.eq.s32 	%p5, %r213, 0;
	@%p5 bra 	$L__BB1_10;
	ld.global.u32 	%r214, [%rd6+20];
	xor.b32  	%r337, %r337, %r214;
	ld.global.u32 	%r215, [%rd6+24];
	xor.b32  	%r336, %r336, %r215;
	ld.global.u32 	%r216, [%rd6+28];
	xor.b32  	%r335, %r335, %r216;
	ld.global.u32 	%r217, [%rd6+32];
	xor.b32  	%r334, %r334, %r217;
	ld.global.u32 	%r218, [%rd6+36];
	xor.b32  	%r333, %r333, %r218;
$L__BB1_10:
	and.b32  	%r220, %r203, 4;
	setp.eq.s32 	%p6, %r220, 0;
	@%p6 bra 	$L__BB1_12;
	ld.global.u32 	%r221, [%rd6+40];
	xor.b32  	%r337, %r337, %r221;
	ld.global.u32 	%r222, [%rd6+44];
	xor.b32  	%r336, %r336, %r222;
	ld.global.u32 	%r223, [%rd6+48];
	xor.b32  	%r335, %r335, %r223;
	ld.global.u32 	%r224, [%rd6+52];
	xor.b32  	%r334, %r334, %r224;
	ld.global.u32 	%r225, [%rd6+56];
	xor.b32  	%r333, %r333, %r225;
$L__BB1_12:
	and.b32  	%r227, %r203, 8;
	setp.eq.s32 	%p7, %r227, 0;
	@%p7 bra 	$L__BB1_14;
	ld.global.u32 	%r228, [%rd6+60];
	xor.b32  	%r337, %r337, %r228;
	ld.global.u32 	%r229, [%rd6+64];
	xor.b32  	%r336, %r336, %r229;
	ld.global.u32 	%r230, [%rd6+68];
	xor.b32  	%r335, %r335, %r230;
	ld.global.u32 	%r231, [%rd6+72];
	xor.b32  	%r334, %r334, %r231;
	ld.global.u32 	%r232, [%rd6+76];
	xor.b32  	%r333, %r333, %r232;
$L__BB1_14:
	and.b32  	%r234, %r203, 16;
	setp.eq.s32 	%p8, %r234, 0;
	@%p8 bra 	$L__BB1_16;
	ld.global.u32 	%r235, [%rd6+80];
	xor.b32  	%r337, %r337, %r235;
	ld.global.u32 	%r236, [%rd6+84];
	xor.b32  	%r336, %r336, %r236;
	ld.global.u32 	%r237, [%rd6+88];
	xor.b32  	%r335, %r335, %r237;
	ld.global.u32 	%r238, [%rd6+92];
	xor.b32  	%r334, %r334, %r238;
	ld.global.u32 	%r239, [%rd6+96];
	xor.b32  	%r333, %r333, %r239;
$L__BB1_16:
	and.b32  	%r241, %r203, 32;
	setp.eq.s32 	%p9, %r241, 0;
	@%p9 bra 	$L__BB1_18;
	ld.global.u32 	%r242, [%rd6+100];
	xor.b32  	%r337, %r337, %r242;
	ld.global.u32 	%r243, [%rd6+104];
	xor.b32  	%r336, %r336, %r243;
	ld.global.u32 	%r244, [%rd6+108];
	xor.b32  	%r335, %r335, %r244;
	ld.global.u32 	%r245, [%rd6+112];
	xor.b32  	%r334, %r334, %r245;
	ld.global.u32 	%r246, [%rd6+116];
	xor.b32  	%r333, %r333, %r246;
$L__BB1_18:
	and.b32  	%r248, %r203, 64;
	setp.eq.s32 	%p10, %r248, 0;
	@%p10 bra 	$L__BB1_20;
	ld.global.u32 	%r249, [%rd6+120];
	xor.b32  	%r337, %r337, %r249;
	ld.global.u32 	%r250, [%rd6+124];
	xor.b32  	%r336, %r336, %r250;
	ld.global.u32 	%r251, [%rd6+128];
	xor.b32  	%r335, %r335, %r251;
	ld.global.u32 	%r252, [%rd6+132];
	xor.b32  	%r334, %r334, %r252;
	ld.global.u32 	%r253, [%rd6+136];
	xor.b32  	%r333, %r333, %r253;
$L__BB1_20:
	and.b32  	%r255, %r203, 128;
	setp.eq.s32 	%p11, %r255, 0;
	@%p11 bra 	$L__BB1_22;
	ld.global.u32 	%r256, [%rd6+140];
	xor.b32  	%r337, %r337, %r256;
	ld.global.u32 	%r257, [%rd6+144];
	xor.b32  	%r336, %r336, %r257;
	ld.global.u32 	%r258, [%rd6+148];
	xor.b32  	%r335, %r335, %r258;
	ld.global.u32 	%r259, [%rd6+152];
	xor.b32  	%r334, %r334, %r259;
	ld.global.u32 	%r260, [%rd6+156];
	xor.b32  	%r333, %r333, %r260;
$L__BB1_22:
	and.b32  	%r262, %r203, 256;
	setp.eq.s32 	%p12, %r262, 0;
	@%p12 bra 	$L__BB1_24;
	ld.global.u32 	%r263, [%rd6+160];
	xor.b32  	%r337, %r337, %r263;
	ld.global.u32 	%r264, [%rd6+164];
	xor.b32  	%r336, %r336, %r264;
	ld.global.u32 	%r265, [%rd6+168];
	xor.b32  	%r335, %r335, %r265;
	ld.global.u32 	%r266, [%rd6+172];
	xor.b32  	%r334, %r334, %r266;
	ld.global.u32 	%r267, [%rd6+176];
	xor.b32  	%r333, %r333, %r267;
$L__BB1_24:
	and.b32  	%r269, %r203, 512;
	setp.eq.s32 	%p13, %r269, 0;
	@%p13 bra 	$L__BB1_26;
	ld.global.u32 	%r270, [%rd6+180];
	xor.b32  	%r337, %r337, %r270;
	ld.global.u32 	%r271, [%rd6+184];
	xor.b32  	%r336, %r336, %r271;
	ld.global.u32 	%r272, [%rd6+188];
	xor.b32  	%r335, %r335, %r272;
	ld.global.u32 	%r273, [%rd6+192];
	xor.b32  	%r334, %r334, %r273;
	ld.global.u32 	%r274, [%rd6+196];
	xor.b32  	%r333, %r333, %r274;
$L__BB1_26:
	and.b32  	%r276, %r203, 1024;
	setp.eq.s32 	%p14, %r276, 0;
	@%p14 bra 	$L__BB1_28;
	ld.global.u32 	%r277, [%rd6+200];
	xor.b32  	%r337, %r337, %r277;
	ld.global.u32 	%r278, [%rd6+204];
	xor.b32  	%r336, %r336, %r278;
	ld.global.u32 	%r279, [%rd6+208];
	xor.b32  	%r335, %r335, %r279;
	ld.global.u32 	%r280, [%rd6+212];
	xor.b32  	%r334, %r334, %r280;
	ld.global.u32 	%r281, [%rd6+216];
	xor.b32  	%r333, %r333, %r281;
$L__BB1_28:
	and.b32  	%r283, %r203, 2048;
	setp.eq.s32 	%p15, %r283, 0;
	@%p15 bra 	$L__BB1_30;
	ld.global.u32 	%r284, [%rd6+220];
	xor.b32  	%r337, %r337, %r284;
	ld.global.u32 	%r285, [%rd6+224];
	xor.b32  	%r336, %r336, %r285;
	ld.global.u32 	%r286, [%rd6+228];
	xor.b32  	%r335, %r335, %r286;
	ld.global.u32 	%r287, [%rd6+232];
	xor.b32  	%r334, %r334, %r287;
	ld.global.u32 	%r288, [%rd6+236];
	xor.b32  	%r333, %r333, %r288;
$L__BB1_30:
	and.b32  	%r290, %r203, 4096;
	setp.eq.s32 	%p16, %r290, 0;
	@%p16 bra 	$L__BB1_32;
	ld.global.u32 	%r291, [%rd6+240];
	xor.b32  	%r337, %r337, %r291;
	ld.global.u32 	%r292, [%rd6+244];
	xor.b32  	%r336, %r336, %r292;
	ld.global.u32 	%r293, [%rd6+248];
	xor.b32  	%r335, %r335, %r293;
	ld.global.u32 	%r294, [%rd6+252];
	xor.b32  	%r334, %r334, %r294;
	ld.global.u32 	%r295, [%rd6+256];
	xor.b32  	%r333, %r333, %r295;
$L__BB1_32:
	and.b32  	%r297, %r203, 8192;
	setp.eq.s32 	%p17, %r297, 0;
	@%p17 bra 	$L__BB1_34;
	ld.global.u32 	%r298, [%rd6+260];
	xor.b32  	%r337, %r337, %r298;
	ld.global.u32 	%r299, [%rd6+264];
	xor.b32  	%r336, %r336, %r299;
	ld.global.u32 	%r300, [%rd6+268];
	xor.b32  	%r335, %r335, %r300;
	ld.global.u32 	%r301, [%rd6+272];
	xor.b32  	%r334, %r334, %r301;
	ld.global.u32 	%r302, [%rd6+276];
	xor.b32  	%r333, %r333, %r302;
$L__BB1_34:
	and.b32  	%r304, %r203, 16384;
	setp.eq.s32 	%p18, %r304, 0;
	@%p18 bra 	$L__BB1_36;
	ld.global.u32 	%r305, [%rd6+280];
	xor.b32  	%r337, %r337, %r305;
	ld.global.u32 	%r306, [%rd6+284];
	xor.b32  	%r336, %r336, %r306;
	ld.global.u32 	%r307, [%rd6+288];
	xor.b32  	%r335, %r335, %r307;
	ld.global.u32 	%r308, [%rd6+292];
	xor.b32  	%r334, %r334, %r308;
	ld.global.u32 	%r309, [%rd6+296];
	xor.b32  	%r333, %r333, %r309;
$L__BB1_36:
	and.b32  	%r311, %r203, 32768;
	setp.eq.s32 	%p19, %r311, 0;
	@%p19 bra 	$L__BB1_38;
	ld.global.u32 	%r312, [%rd6+300];
	xor.b32  	%r337, %r337, %r312;
	ld.global.u32 	%r313, [%rd6+304];
	xor.b32  	%r336, %r336, %r313;
	ld.global.u32 	%r314, [%rd6+308];
	xor.b32  	%r335, %r335, %r314;
	ld.global.u32 	%r315, [%rd6+312];
	xor.b32  	%r334, %r334, %r315;
	ld.global.u32 	%r316, [%rd6+316];
	xor.b32  	%r333, %r333, %r316;
$L__BB1_38:
	add.s32 	%r332, %r332, 16;
	setp.ne.s32 	%p20, %r332, 32;
	@%p20 bra 	$L__BB1_6;
	mad.lo.s32 	%r317, %r326, -31, %r11;
	add.s32 	%r326, %r317, 1;
	setp.ne.s32 	%p21, %r326, 5;
	@%p21 bra 	$L__BB1_5;
	st.global.u32 	[%rd2+4], %r337;
	st.global.u32 	[%rd2+8], %r336;
	st.global.u32 	[%rd2+12], %r335;
	st.global.u32 	[%rd2+16], %r334;
	st.global.u32 	[%rd2+20], %r333;
	add.s32 	%r320, %r320, 1;
	setp.lt.u32 	%p22, %r320, %r2;
	@%p22 bra 	$L__BB1_4;
$L__BB1_41:
	shr.u64 	%rd7, %rd18, 2;
	add.s32 	%r319, %r319, 1;
	setp.gt.u64 	%p23, %rd18, 3;
	mov.u64 	%rd18, %rd7;
	@%p23 bra 	$L__BB1_2;
$L__BB1_42:
	mov.b32 	%r318, 0;
	st.global.v2.u32 	[%rd2+24], {%r318, %r318};
	st.global.u32 	[%rd2+32], %r318;
	mov.b64 	%rd17, 0;
	st.global.u64 	[%rd2+40], %rd17;
	ret;

}


// ===== COMPILED SASS (sm_100) =====

	.target	sm_100

	.elftype	@"ET_EXEC"


//--------------------- .note.nv.tkinfo           --------------------------
	.section	.note.nv.tkinfo,"",@"SHT_NOTE"
	.sectionflags	@"SHF_NOTE_NV_TKINFO"
	.tkinfo
        /*0018*/ 	.word	0x00000002
        /*0030*/ 	.string	""
        /*0030*/ 	.string	"ptxas"
        /*0030*/ 	.string	"Cuda compilation tools, release 13.0, V13.0.88"
        /*0030*/ 	.string	"Build cuda_13.0.r13.0/compiler.36424714_0"
        /*0030*/ 	.string	"-arch sm_100 -m 64 "



//--------------------- .note.nv.cuinfo           --------------------------
	.section	.note.nv.cuinfo,"",@"SHT_NOTE"
	.sectionflags	@"SHF_NOTE_NV_CUINFO"
        /*0018*/ 	.short	0x0002
        /*001a*/ 	.short	0x0064
        /*001c*/ 	.short	0x0082
	.zero		2


//--------------------- .nv.info                  --------------------------
	.section	.nv.info,"",@"SHT_CUDA_INFO"
	.align	4


	//----- nvinfo : EIATTR_REGCOUNT
	.align		4
        /*0000*/ 	.byte	0x04, 0x2f
        /*0002*/ 	.short	(.L_11 - .L_10)
	.align		4
.L_10:
        /*0004*/ 	.word	index@(_Z3acoPfS_S_S_S_P17curandStateXORWOWi)
        /*0008*/ 	.word	0x00000025


	//----- nvinfo : EIATTR_FRAME_SIZE
	.align		4
.L_11:
        /*000c*/ 	.byte	0x04, 0x11
        /*000e*/ 	.short	(.L_13 - .L_12)
	.align		4
.L_12:
        /*0010*/ 	.word	index@($__internal_0_$__cuda_sm20_rcp_rn_f32_slowpath)
        /*0014*/ 	.word	0x00000000


	//----- nvinfo : EIATTR_FRAME_SIZE
	.align		4
.L_13:
        /*0018*/ 	.byte	0x04, 0x11
        /*001a*/ 	.short	(.L_15 - .L_14)
	.align		4
.L_14:
        /*001c*/ 	.word	index@(_Z3acoPfS_S_S_S_P17curandStateXORWOWi)
        /*0020*/ 	.word	0x00000000


	//----- nvinfo : EIATTR_REGCOUNT
	.align		4
.L_15:
        /*0024*/ 	.byte	0x04, 0x2f
        /*0026*/ 	.short	(.L_17 - .L_16)
	.align		4
.L_16:
        /*0028*/ 	.word	index@(_Z9rand_initP17curandStateXORWOWl)
        /*002c*/ 	.word	0x0000001f


	//----- nvinfo : EIATTR_FRAME_SIZE
	.align		4
.L_17:
        /*0030*/ 	.byte	0x04, 0x11
        /*0032*/ 	.short	(.L_19 - .L_18)
	.align		4
.L_18:
        /*0034*/ 	.word	index@(_Z9rand_initP17curandStateXORWOWl)
        /*0038*/ 	.word	0x00000000


	//----- nvinfo : EIATTR_MIN_STACK_SIZE
	.align		4
.L_19:
        /*003c*/ 	.byte	0x04, 0x12
        /*003e*/ 	.short	(.L_21 - .L_20)
	.align		4
.L_20:
        /*0040*/ 	.word	index@(_Z9rand_initP17curandStateXORWOWl)
        /*0044*/ 	.word	0x00000000


	//----- nvinfo : EIATTR_MIN_STACK_SIZE
	.align		4
.L_21:
        /*0048*/ 	.byte	0x04, 0x12
        /*004a*/ 	.short	(.L_23 - .L_22)
	.align		4
.L_22:
        /*004c*/ 	.word	index@(_Z3acoPfS_S_S_S_P17curandStateXORWOWi)
        /*0050*/ 	.word	0x00000000
.L_23:


//--------------------- .nv.compat                --------------------------
	.section	.nv.compat,"",@"SHT_CUDA_COMPAT_INFO"
	.align	4
        /*0000*/ 	.byte	0x02, 0x09, 0x00, 0x00, 0x02, 0x02, 0x01, 0x00, 0x02, 0x05, 0x05, 0x00, 0x03, 0x07, 0x01, 0x01
        /*0010*/ 	.byte	0x02, 0x03, 0x00, 0x00, 0x02, 0x06, 0x01, 0x00, 0x04, 0x0b, 0x08, 0x00, 0x01, 0x00, 0x00, 0x00
        /*0020*/ 	.byte	0x00, 0x00, 0x00, 0x00


//--------------------- .nv.info._Z9rand_initP17curandStateXORWOWl --------------------------
	.section	.nv.info._Z9rand_initP17curandStateXORWOWl,"",@"SHT_CUDA_INFO"
	.sectionflags	@""
	.align	4


	//----- nvinfo : EIATTR_CUDA_API_VERSION
	.align		4
        /*0000*/ 	.byte	0x04, 0x37
        /*0002*/ 	.short	(.L_25 - .L_24)
.L_24:
        /*0004*/ 	.word	0x00000082


	//----- nvinfo : EIATTR_KPARAM_INFO
	.align		4
.L_25:
        /*0008*/ 	.byte	0x04, 0x17
        /*000a*/ 	.short	(.L_27 - .L_26)
.L_26:
        /*000c*/ 	.word	0x00000000
        /*0010*/ 	.short	0x0001
        /*0012*/ 	.short	0x0008
        /*0014*/ 	.byte	0x00, 0xf0, 0x21, 0x00


	//----- nvinfo : EIATTR_KPARAM_INFO
	.align		4
.L_27:
        /*0018*/ 	.byte	0x04, 0x17
        /*001a*/ 	.short	(.L_29 - .L_28)
.L_28:
        /*001c*/ 	.word	0x00000000
        /*0020*/ 	.short	0x0000
        /*0022*/ 	.short	0x0000
        /*0024*/ 	.byte	0x00, 0xf5, 0x21, 0x00


	//----- nvinfo : EIATTR_SPARSE_MMA_MASK
	.align		4
.L_29:
        /*0028*/ 	.byte	0x03, 0x50
        /*002a*/ 	.short	0x0000


	//----- nvinfo : EIATTR_MAXREG_COUNT
	.align		4
        /*002c*/ 	.byte	0x03, 0x1b
        /*002e*/ 	.short	0x00ff


	//----- nvinfo : EIATTR_MERCURY_ISA_VERSION
	.align		4
        /*0030*/ 	.byte	0x03, 0x5f
        /*0032*/ 	.short	0x0101


	//----- nvinfo : EIATTR_VRC_CTA_INIT_COUNT
	.align		4
        /*0034*/ 	.byte	0x02, 0x4a
	.zero		1
	.zero		1


	//----- nvinfo : EIATTR_EXIT_INSTR_OFFSETS
	.align		4
        /*0038*/ 	.byte	0x04, 0x1c
        /*003a*/ 	.short	(.L_31 - .L_30)


	//   ....[0]....
.L_30:
        /*003c*/ 	.word	0x00000ed0


	//----- nvinfo : EIATTR_CRS_STACK_SIZE
	.align		4
.L_31:
        /*0040*/ 	.byte	0x04, 0x1e
        /*0042*/ 	.short	(.L_33 - .L_32)
.L_32:
        /*0044*/ 	.word	0x00000000


	//----- nvinfo : EIATTR_CBANK_PARAM_SIZE
	.align		4
.L_33:
        /*0048*/ 	.byte	0x03, 0x19
        /*004a*/ 	.short	0x0010


	//----- nvinfo : EIATTR_PARAM_CBANK
	.align		4
        /*004c*/ 	.byte	0x04, 0x0a
        /*004e*/ 	.short	(.L_35 - .L_34)
	.align		4
.L_34:
        /*0050*/ 	.word	index@(.nv.constant0._Z9rand_initP17curandStateXORWOWl)
        /*0054*/ 	.short	0x0380
        /*0056*/ 	.short	0x0010


	//----- nvinfo : EIATTR_SW_WAR
	.align		4
.L_35:
        /*0058*/ 	.byte	0x04, 0x36
        /*005a*/ 	.short	(.L_37 - .L_36)
.L_36:
        /*005c*/ 	.word	0x00000008
.L_37:


//--------------------- .nv.info._Z3acoPfS_S_S_S_P17curandStateXORWOWi --------------------------
	.section	.nv.info._Z3acoPfS_S_S_S_P17curandStateXORWOWi,"",@"SHT_CUDA_INFO"
	.sectionflags	@""
	.align	4


	//----- nvinfo : EIATTR_CUDA_API_VERSION
	.align		4
        /*0000*/ 	.byte	0x04, 0x37
        /*0002*/ 	.short	(.L_39 - .L_38)
.L_38:
        /*0004*/ 	.word	0x00000082


	//----- nvinfo : EIATTR_KPARAM_INFO
	.align		4
.L_39:
        /*0008*/ 	.byte	0x04, 0x17
        /*000a*/ 	.short	(.L_41 - .L_40)
.L_40:
        /*000c*/ 	.word	0x00000000
        /*0010*/ 	.short	0x0006
        /*0012*/ 	.short	0x0030
        /*0014*/ 	.byte	0x00, 0xf0, 0x11, 0x00


	//----- nvinfo : EIATTR_KPARAM_INFO
	.align		4
.L_41:
        /*0018*/ 	.byte	0x04, 0x17
        /*001a*/ 	.short	(.L_43 - .L_42)
.L_42:
        /*001c*/ 	.word	0x00000000
        /*0020*/ 	.short	0x0005
        /*0022*/ 	.short	0x0028
        /*0024*/ 	.byte	0x00, 0xf5, 0x21, 0x00


	//----- nvinfo : EIATTR_KPARAM_INFO
	.align		4
.L_43:
        /*0028*/ 	.byte	0x04, 0x17
        /*002a*/ 	.short	(.L_45 - .L_44)
.L_44:
        /*002c*/ 	.word	0x00000000
        /*0030*/ 	.short	0x0004
        /*0032*/ 	.short	0x0020
        /*0034*/ 	.byte	0x00, 0xf5, 0x21, 0x00


	//----- nvinfo : EIATTR_KPARAM_INFO
	.align		4
.L_45:
        /*0038*/ 	.byte	0x04, 0x17
        /*003a*/ 	.short	(.L_47 - .L_46)
.L_46:
        /*003c*/ 	.word	0x00000000
        /*0040*/ 	.short	0x0003
        /*0042*/ 	.short	0x0018
        /*0044*/ 	.byte	0x00, 0xf5, 0x21, 0x00


	//----- nvinfo : EIATTR_KPARAM_INFO
	.align		4
.L_47:
        /*0048*/ 	.byte	0x04, 0x17
        /*004a*/ 	.short	(.L_49 - .L_48)
.L_48:
        /*004c*/ 	.word	0x00000000
        /*0050*/ 	.short	0x0002
        /*0052*/ 	.short	0x0010
        /*0054*/ 	.byte	0x00, 0xf5, 0x21, 0x00


	//----- nvinfo : EIATTR_KPARAM_INFO
	.align		4
.L_49:
        /*0058*/ 	.byte	0x04, 0x17
        /*005a*/ 	.short	(.L_51 - .L_50)
.L_50:
        /*005c*/ 	.word	0x00000000
        /*0060*/ 	.short	0x0001
        /*0062*/ 	.short	0x0008
        /*0064*/ 	.byte	0x00, 0xf5, 0x21, 0x00


	//----- nvinfo : EIATTR_KPARAM_INFO
	.align		4
.L_51:
        /*0068*/ 	.byte	0x04, 0x17
        /*006a*/ 	.short	(.L_53 - .L_52)
.L_52:
        /*006c*/ 	.word	0x00000000
        /*0070*/ 	.short	0x0000
        /*0072*/ 	.short	0x0000
        /*0074*/ 	.byte	0x00, 0xf5, 0x21, 0x00


	//----- nvinfo : EIATTR_SPARSE_MMA_MASK
	.align		4
.L_53:
        /*0078*/ 	.byte	0x03, 0x50
        /*007a*/ 	.short	0x0000


	//----- nvinfo : EIATTR_MAXREG_COUNT
	.align		4
        /*007c*/ 	.byte	0x03, 0x1b
        /*007e*/ 	.short	0x00ff


	//----- nvinfo : EIATTR_NUM_BARRIERS
	.align		4
        /*0080*/ 	.byte	0x02, 0x4c
        /*0082*/ 	.byte	0x01
	.zero		1


	//----- nvinfo : EIATTR_MERCURY_ISA_VERSION
	.align		4
        /*0084*/ 	.byte	0x03, 0x5f
        /*0086*/ 	.short	0x0101


	//----- nvinfo : EIATTR_VRC_CTA_INIT_COUNT
	.align		4
        /*0088*/ 	.byte	0x02, 0x4a
	.zero		1
	.zero		1


	//----- nvinfo : EIATTR_EXIT_INSTR_OFFSETS
	.align		4
        /*008c*/ 	.byte	0x04, 0x1c
        /*008e*/ 	.short	(.L_55 - .L_54)


	//   ....[0]....
.L_54:
        /*0090*/ 	.word	0x00000030


	//   ....[1]....
        /*0094*/ 	.word	0x00001330


	//----- nvinfo : EIATTR_CRS_STACK_SIZE
	.align		4
.L_55:
        /*0098*/ 	.byte	0x04, 0x1e
        /*009a*/ 	.short	(.L_57 - .L_56)
.L_56:
        /*009c*/ 	.word	0x00000000


	//----- nvinfo : EIATTR_CBANK_PARAM_SIZE
	.align		4
.L_57:
        /*00a0*/ 	.byte	0x03, 0x19
        /*00a2*/ 	.short	0x0034


	//----- nvinfo : EIATTR_PARAM_CBANK
	.align		4
        /*00a4*/ 	.byte	0x04, 0x0a
        /*00a6*/ 	.short	(.L_59 - .L_58)
	.align		4
.L_58:
        /*00a8*/ 	.word	index@(.nv.constant0._Z3acoPfS_S_S_S_P17curandStateXORWOWi)
        /*00ac*/ 	.short	0x0380
        /*00ae*/ 	.short	0x0034


	//----- nvinfo : EIATTR_SW_WAR
	.align		4
.L_59:
        /*00b0*/ 	.byte	0x04, 0x36
        /*00b2*/ 	.short	(.L_61 - .L_60)
.L_60:
        /*00b4*/ 	.word	0x00000008
.L_61:


//--------------------- .nv.callgraph             --------------------------
	.section	.nv.callgraph,"",@"SHT_CUDA_CALLGRAPH"
	.align	4
	.sectionentsize	8
	.align		4
        /*0000*/ 	.word	0x00000000
	.align		4
        /*0004*/ 	.word	0xffffffff
	.align		4
        /*0008*/ 	.word	0x00000000
	.align		4
        /*000c*/ 	.word	0xfffffffe
	.align		4
        /*0010*/ 	.word	0x00000000
	.align		4
        /*0014*/ 	.word	0xfffffffd
	.align		4
        /*0018*/ 	.word	0x00000000
	.align		4
        /*001c*/ 	.word	0xfffffffc


//--------------------- .nv.constant4             --------------------------
	.section	.nv.constant4,"a",@progbits
	.align	8
	.align		8
.nv.constant4:
        /*0000*/ 	.dword	precalc_xorwow_matrix
	.align		8
        /*0008*/ 	.dword	precalc_xorwow_offset_matrix
	.align		8
        /*0010*/ 	.dword	mrg32k3aM1
	.align		8
        /*0018*/ 	.dword	mrg32k3aM2
	.align		8
        /*0020*/ 	.dword	mrg32k3aM1SubSeq
	.align		8
        /*0028*/ 	.dword	mrg32k3aM2SubSeq
	.align		8
        /*0030*/ 	.dword	mrg32k3aM1Seq
	.align		8
        /*0038*/ 	.dword	mrg32k3aM2Seq


//--------------------- .nv.constant3             --------------------------
	.section	.nv.constant3,"a",@progbits
	.align	8
.nv.constant3:
	.type		__cr_lgamma_table,@object
	.size		__cr_lgamma_table,(params - __cr_lgamma_table)
__cr_lgamma_table:
        /*0000*/ 	.byte	0x00, 0x00, 0x00, 0x00, 0x00, 0x00, 0x00, 0x00, 0x00, 0x00, 0x00, 0x00, 0x00, 0x00, 0x00, 0x00
        /*0010*/ 	.byte	0xef, 0x39, 0xfa, 0xfe, 0x42, 0x2e, 0xe6, 0x3f, 0x02, 0x20, 0x2a, 0xfa, 0x0b, 0xab, 0xfc, 0x3f
        /*0020*/ 	.byte	0xf9, 0x2c, 0x92, 0x7c, 0xa7, 0x6c, 0x09, 0x40, 0xc9, 0x79, 0x44, 0x3c, 0x64, 0x26, 0x13, 0x40
        /*0030*/ 	.byte	0xca, 0x01, 0xcf, 0x3a, 0x27, 0x51, 0x1a, 0x40, 0x30, 0xcc, 0x2d, 0xf3, 0xe1, 0x0c, 0x21, 0x40
        /*0040*/ 	.byte	0x0d, 0xb7, 0xfc, 0x82, 0x8e, 0x35, 0x25, 0x40
	.type		params,@object
	.size		params,(.L_9 - params)
params:
	.zero		12
.L_9:


//--------------------- .text._Z9rand_initP17curandStateXORWOWl --------------------------
	.section	.text._Z9rand_initP17curandStateXORWOWl,"ax",@progbits
	.align	128
        .global         _Z9rand_initP17curandStateXORWOWl
        .type           _Z9rand_initP17curandStateXORWOWl,@function
        .size           _Z9rand_initP17curandStateXORWOWl,(.L_x_33 - _Z9rand_initP17curandStateXORWOWl)
        .other          _Z9rand_initP17curandStateXORWOWl,@"STO_CUDA_ENTRY STV_DEFAULT"
_Z9rand_initP17curandStateXORWOWl:
.text._Z9rand_initP17curandStateXORWOWl:
[----:B------:R-:W-:Y:S01]  /*0000*/  LDC R1, c[0x0][0x37c] ;  /* 0x0000df00ff017b82 */ /* 0x000fe20000000800 */
[----:B------:R-:W0:Y:S07]  /*0010*/  S2R R13, SR_TID.X ;  /* 0x00000000000d7919 */ /* 0x000e2e0000002100 */
[----:B------:R-:W1:Y:S01]  /*0020*/  LDC.64 R2, c[0x0][0x388] ;  /* 0x0000e200ff027b82 */ /* 0x000e620000000a00 */
[----:B------:R-:W0:Y:S01]  /*0030*/  LDCU UR6, c[0x0][0x360] ;  /* 0x00006c00ff0677ac */ /* 0x000e220008000800 */
[----:B------:R-:W-:Y:S01]  /*0040*/  BSSY.RECONVERGENT B0, `(.L_x_0) ;  /* 0x00000e5000007945 */ /* 0x000fe20003800200 */
[----:B------:R-:W0:Y:S01]  /*0050*/  S2R R4, SR_CTAID.X ;  /* 0x0000000000047919 */ /* 0x000e220000002500 */
[----:B------:R-:W2:Y:S04]  /*0060*/  LDCU.64 UR4, c[0x0][0x358] ;  /* 0x00006b00ff0477ac */ /* 0x000ea80008000a00 */
[----:B------:R-:W3:Y:S01]  /*0070*/  LDC.64 R6, c[0x0][0x380] ;  /* 0x0000e000ff067b82 */ /* 0x000ee20000000a00 */
[----:B-1----:R-:W-:-:S02]  /*0080*/  LOP3.LUT R0, R2, 0xaad26b49, RZ, 0x3c, !PT ;  /* 0xaad26b4902007812 */ /* 0x002fc400078e3cff */
[----:B------:R-:W-:-:S03]  /*0090*/  LOP3.LUT R2, R3, 0xf7dcefdd, RZ, 0x3c, !PT ;  /* 0xf7dcefdd03027812 */ /* 0x000fc600078e3cff */
[----:B------:R-:W-:Y:S02]  /*00a0*/  IMAD R0, R0, 0x4182bed5, RZ ;  /* 0x4182bed500007824 */ /* 0x000fe400078e02ff */
[----:B------:R-:W-:Y:S02]  /*00b0*/  IMAD R3, R2, -0x658354e5, RZ ;  /* 0x9a7cab1b02037824 */ /* 0x000fe400078e02ff */
[C---:B------:R-:W-:Y:S01]  /*00c0*/  VIADD R5, R0.reuse, 0x75bcd15 ;  /* 0x075bcd1500057836 */ /* 0x040fe20000000000 */
[----:B------:R-:W-:Y:S01]  /*00d0*/  LOP3.LUT R8, R0, 0x159a55e5, RZ, 0x3c, !PT ;  /* 0x159a55e500087812 */ /* 0x000fe200078e3cff */
[----:B0-----:R-:W-:Y:S01]  /*00e0*/  IMAD R13, R4, UR6, R13 ;  /* 0x00000006040d7c24 */ /* 0x001fe2000f8e020d */
[C---:B------:R-:W-:Y:S01]  /*00f0*/  IADD3 R4, PT, PT, R0.reuse, 0x64f0c9, R3 ;  /* 0x0064f0c900047810 */ /* 0x040fe20007ffe003 */
[----:B------:R-:W-:Y:S01]  /*0100*/  VIADD R11, R0, 0x583f19 ;  /* 0x00583f19000b7836 */ /* 0x000fe20000000000 */
[----:B------:R-:W-:Y:S01]  /*0110*/  LOP3.LUT R10, R3, 0x5491333, RZ, 0x3c, !PT ;  /* 0x05491333030a7812 */ /* 0x000fe200078e3cff */
[C---:B---3--:R-:W-:Y:S01]  /*0120*/  IMAD.WIDE R6, R13.reuse, 0x30, R6 ;  /* 0x000000300d067825 */ /* 0x048fe200078e0206 */
[----:B------:R-:W-:-:S03]  /*0130*/  ISETP.NE.AND P0, PT, R13, RZ, PT ;  /* 0x000000ff0d00720c */ /* 0x000fc60003f05270 */
[----:B------:R-:W-:Y:S01]  /*0140*/  VIADD R9, R3, 0x1f123bb5 ;  /* 0x1f123bb503097836 */ /* 0x000fe20000000000 */
[----:B--2---:R0:W-:Y:S04]  /*0150*/  STG.E.64 desc[UR4][R6.64], R4 ;  /* 0x0000000406007986 */ /* 0x0041e8000c101b04 */
[----:B------:R0:W-:Y:S04]  /*0160*/  STG.E.64 desc[UR4][R6.64+0x8], R8 ;  /* 0x0000080806007986 */ /* 0x0001e8000c101b04 */
[----:B------:R0:W-:Y:S01]  /*0170*/  STG.E.64 desc[UR4][R6.64+0x10], R10 ;  /* 0x0000100a06007986 */ /* 0x0001e2000c101b04 */
[----:B------:R-:W-:Y:S05]  /*0180*/  @!P0 BRA `(.L_x_1) ;  /* 0x0000000c00408947 */ /* 0x000fea0003800000 */
[----:B------:R-:W-:Y:S01]  /*0190*/  SHF.R.S32.HI R0, RZ, 0x1f, R13 ;  /* 0x0000001fff007819 */ /* 0x000fe2000001140d */
[----:B------:R-:W-:-:S07]  /*01a0*/  IMAD.MOV.U32 R12, RZ, RZ, RZ ;  /* 0x000000ffff0c7224 */ /* 0x000fce00078e00ff */
.L_x_7:
[----:B-1----:R-:W-:Y:S01]  /*01b0*/  LOP3.LUT R2, R13, 0x3, RZ, 0xc0, !PT ;  /* 0x000000030d027812 */ /* 0x002fe200078ec0ff */
[----:B------:R-:W-:Y:S03]  /*01c0*/  BSSY.RECONVERGENT B1, `(.L_x_2) ;  /* 0x00000c6000017945 */ /* 0x000fe60003800200 */
[----:B------:R-:W-:-:S04]  /*01d0*/  ISETP.NE.U32.AND P0, PT, R2, RZ, PT ;  /* 0x000000ff0200720c */ /* 0x000fc80003f05070 */
[----:B------:R-:W-:-:S13]  /*01e0*/  ISETP.NE.AND.EX P0, PT, RZ, RZ, PT, P0 ;  /* 0x000000ffff00720c */ /* 0x000fda0003f05300 */
[----:B------:R-:W-:Y:S05]  /*01f0*/  @!P0 BRA `(.L_x_3) ;  /* 0x0000000c00088947 */ /* 0x000fea0003800000 */
[----:B0-----:R-:W0:Y:S01]  /*0200*/  LDC.64 R8, c[0x4][RZ] ;  /* 0x01000000ff087b82 */ /* 0x001e220000000a00 */
[----:B------:R-:W-:Y:S02]  /*0210*/  IMAD.MOV.U32 R14, RZ, RZ, RZ ;  /* 0x000000ffff0e7224 */ /* 0x000fe400078e00ff */
[----:B0-----:R-:W-:-:S07]  /*0220*/  IMAD.WIDE.U32 R8, R12, 0xc80, R8 ;  /* 0x00000c800c087825 */ /* 0x001fce00078e0008 */
.L_x_6:
[----:B-1----:R-:W-:Y:S01]  /*0230*/  IMAD.MOV.U32 R15, RZ, RZ, RZ ;  /* 0x000000ffff0f7224 */ /* 0x002fe200078e00ff */
[----:B------:R-:W-:Y:S01]  /*0240*/  CS2R R2, SRZ ;  /* 0x0000000000027805 */ /* 0x000fe2000001ff00 */
[----:B------:R-:W-:Y:S01]  /*0250*/  IMAD.MOV.U32 R17, RZ, RZ, RZ ;  /* 0x000000ffff117224 */ /* 0x000fe200078e00ff */
[----:B------:R-:W-:-:S07]  /*0260*/  CS2R R4, SRZ ;  /* 0x0000000000047805 */ /* 0x000fce000001ff00 */
.L_x_5:
[----:B------:R-:W-:-:S05]  /*0270*/  IMAD.WIDE.U32 R10, R17, 0x4, R6 ;  /* 0x00000004110a7825 */ /* 0x000fca00078e0006 */
[----:B------:R0:W5:Y:S01]  /*0280*/  LDG.E R16, desc[UR4][R10.64+0x4] ;  /* 0x000004040a107981 */ /* 0x000162000c1e1900 */
[----:B------:R-:W-:-:S07]  /*0290*/  IMAD.MOV.U32 R19, RZ, RZ, RZ ;  /* 0x000000ffff137224 */ /* 0x000fce00078e00ff */
.L_x_4:
[----:B-----5:R-:W-:Y:S01]  /*02a0*/  SHF.R.U32.HI R24, RZ, R19, R16 ;  /* 0x00000013ff187219 */ /* 0x020fe20000011610 */
[----:B0-----:R-:W-:-:S03]  /*02b0*/  IMAD.SHL.U32 R10, R17, 0x20, RZ ;  /* 0x00000020110a7824 */ /* 0x001fc600078e00ff */
[----:B------:R-:W-:Y:S01]  /*02c0*/  LOP3.LUT R11, R24, 0x1, RZ, 0xc0, !PT ;  /* 0x00000001180b7812 */ /* 0x000fe200078ec0ff */
[----:B------:R-:W-:-:S03]  /*02d0*/  IMAD.IADD R10, R10, 0x1, R19 ;  /* 0x000000010a0a7824 */ /* 0x000fc600078e0213 */
[----:B------:R-:W-:Y:S01]  /*02e0*/  ISETP.NE.U32.AND P0, PT, R11, 0x1, PT ;  /* 0x000000010b00780c */ /* 0x000fe20003f05070 */
[----:B------:R-:W-:-:S03]  /*02f0*/  IMAD R11, R10, 0x5, RZ ;  /* 0x000000050a0b7824 */ /* 0x000fc600078e02ff */
[----:B------:R-:W-:Y:S01]  /*0300*/  R2P PR, R24, 0x7e ;  /* 0x0000007e18007804 */ /* 0x000fe20000000000 */
[----:B------:R-:W-:-:S08]  /*0310*/  IMAD.WIDE.U32 R10, R11, 0x4, R8 ;  /* 0x000000040b0a7825 */ /* 0x000fd000078e0008 */
[----:B------:R-:W2:Y:S04]  /*0320*/  @!P0 LDG.E R18, desc[UR4][R10.64] ;  /* 0x000000040a128981 */ /* 0x000ea8000c1e1900 */
[----:B------:R-:W3:Y:S04]  /*0330*/  @!P0 LDG.E R20, desc[UR4][R10.64+0x10] ;  /* 0x000010040a148981 */ /* 0x000ee8000c1e1900 */
[----:B------:R-:W4:Y:S04]  /*0340*/  @P1 LDG.E R22, desc[UR4][R10.64+0x14] ;  /* 0x000014040a161981 */ /* 0x000f28000c1e1900 */
[----:B------:R-:W4:Y:S04]  /*0350*/  @P2 LDG.E R26, desc[UR4][R10.64+0x28] ;  /* 0x000028040a1a2981 */ /* 0x000f28000c1e1900 */
[----:B------:R-:W4:Y:S04]  /*0360*/  @!P0 LDG.E R21, desc[UR4][R10.64+0x4] ;  /* 0x000004040a158981 */ /* 0x000f28000c1e1900 */
[----:B------:R-:W4:Y:S04]  /*0370*/  @!P0 LDG.E R23, desc[UR4][R10.64+0xc] ;  /* 0x00000c040a178981 */ /* 0x000f28000c1e1900 */
[----:B------:R-:W4:Y:S04]  /*0380*/  @P1 LDG.E R25, desc[UR4][R10.64+0x18] ;  /* 0x000018040a191981 */ /* 0x000f28000c1e1900 */
[----:B------:R-:W4:Y:S04]  /*0390*/  @P3 LDG.E R28, desc[UR4][R10.64+0x3c] ;  /* 0x00003c040a1c3981 */ /* 0x000f28000c1e1900 */
[----:B------:R-:W4:Y:S01]  /*03a0*/  @P6 LDG.E R27, desc[UR4][R10.64+0x7c] ;  /* 0x00007c040a1b6981 */ /* 0x000f22000c1e1900 */
[----:B--2---:R-:W-:-:S03]  /*03b0*/  @!P0 LOP3.LUT R15, R15, R18, RZ, 0x3c, !PT ;  /* 0x000000120f0f8212 */ /* 0x004fc600078e3cff */
[----:B------:R-:W2:Y:S01]  /*03c0*/  @!P0 LDG.E R18, desc[UR4][R10.64+0x8] ;  /* 0x000008040a128981 */ /* 0x000ea2000c1e1900 */
[----:B---3--:R-:W-:-:S03]  /*03d0*/  @!P0 LOP3.LUT R3, R3, R20, RZ, 0x3c, !PT ;  /* 0x0000001403038212 */ /* 0x008fc600078e3cff */
[----:B------:R-:W3:Y:S01]  /*03e0*/  @P1 LDG.E R20, desc[UR4][R10.64+0x24] ;  /* 0x000024040a141981 */ /* 0x000ee2000c1e1900 */
[----:B----4-:R-:W-:-:S03]  /*03f0*/  @P1 LOP3.LUT R15, R15, R22, RZ, 0x3c, !PT ;  /* 0x000000160f0f1212 */ /* 0x010fc600078e3cff */
[----:B------:R-:W4:Y:S01]  /*0400*/  @P2 LDG.E R22, desc[UR4][R10.64+0x38] ;  /* 0x000038040a162981 */ /* 0x000f22000c1e1900 */
[----:B------:R-:W-:-:S03]  /*0410*/  @P2 LOP3.LUT R15, R15, R26, RZ, 0x3c, !PT ;  /* 0x0000001a0f0f2212 */ /* 0x000fc600078e3cff */
[----:B------:R-:W4:Y:S01]  /*0420*/  @P4 LDG.E R26, desc[UR4][R10.64+0x50] ;  /* 0x000050040a1a4981 */ /* 0x000f22000c1e1900 */
[----:B------:R-:W-:-:S03]  /*0430*/  @!P0 LOP3.LUT R4, R4, R21, RZ, 0x3c, !PT ;  /* 0x0000001504048212 */ /* 0x000fc600078e3cff */
[----:B------:R-:W4:Y:S01]  /*0440*/  @P1 LDG.E R21, desc[UR4][R10.64+0x20] ;  /* 0x000020040a151981 */ /* 0x000f22000c1e1900 */
[----:B------:R-:W-:-:S03]  /*0450*/  @!P0 LOP3.LUT R2, R2, R23, RZ, 0x3c, !PT ;  /* 0x0000001702028212 */ /* 0x000fc600078e3cff */
[----:B------:R-:W4:Y:S01]  /*0460*/  @P2 LDG.E R23, desc[UR4][R10.64+0x2c] ;  /* 0x00002c040a172981 */ /* 0x000f22000c1e1900 */
[----:B------:R-:W-:-:S03]  /*0470*/  @P1 LOP3.LUT R4, R4, R25, RZ, 0x3c, !PT ;  /* 0x0000001904041212 */ /* 0x000fc600078e3cff */
[----:B------:R-:W4:Y:S01]  /*0480*/  @P2 LDG.E R25, desc[UR4][R10.64+0x34] ;  /* 0x000034040a192981 */ /* 0x000f22000c1e1900 */
[----:B--2---:R-:W-:-:S03]  /*0490*/  @!P0 LOP3.LUT R5, R5, R18, RZ, 0x3c, !PT ;  /* 0x0000001205058212 */ /* 0x004fc600078e3cff */
[----:B------:R-:W2:Y:S01]  /*04a0*/  @P1 LDG.E R18, desc[UR4][R10.64+0x1c] ;  /* 0x00001c040a121981 */ /* 0x000ea2000c1e1900 */
[----:B---3--:R-:W-:-:S03]  /*04b0*/  @P1 LOP3.LUT R3, R3, R20, RZ, 0x3c, !PT ;  /* 0x0000001403031212 */ /* 0x008fc600078e3cff */
[----:B------:R-:W3:Y:S01]  /*04c0*/  @P2 LDG.E R20, desc[UR4][R10.64+0x30] ;  /* 0x000030040a142981 */ /* 0x000ee2000c1e1900 */
[----:B----4-:R-:W-:-:S03]  /*04d0*/  @P2 LOP3.LUT R3, R3, R22, RZ, 0x3c, !PT ;  /* 0x0000001603032212 */ /* 0x010fc600078e3cff */
[----:B------:R-:W4:Y:S01]  /*04e0*/  @P3 LDG.E R22, desc[UR4][R10.64+0x4c] ;  /* 0x00004c040a163981 */ /* 0x000f22000c1e1900 */
[----:B------:R-:W-:-:S04]  /*04f0*/  @P3 LOP3.LUT R15, R15, R28, RZ, 0x3c, !PT ;  /* 0x0000001c0f0f3212 */ /* 0x000fc800078e3cff */
[----:B------:R-:W-:Y:S02]  /*0500*/  @P4 LOP3.LUT R15, R15, R26, RZ, 0x3c, !PT ;  /* 0x0000001a0f0f4212 */ /* 0x000fe400078e3cff */
[----:B------:R-:W-:Y:S01]  /*0510*/  @P1 LOP3.LUT R2, R2, R21, RZ, 0x3c, !PT ;  /* 0x0000001502021212 */ /* 0x000fe200078e3cff */
[----:B------:R-:W4:Y:S04]  /*0520*/  @P5 LDG.E R26, desc[UR4][R10.64+0x64] ;  /* 0x000064040a1a5981 */ /* 0x000f28000c1e1900 */
[----:B------:R-:W4:Y:S01]  /*0530*/  @P3 LDG.E R21, desc[UR4][R10.64+0x40] ;  /* 0x000040040a153981 */ /* 0x000f22000c1e1900 */
[----:B------:R-:W-:Y:S02]  /*0540*/  @P2 LOP3.LUT R4, R4, R23, RZ, 0x3c, !PT ;  /* 0x0000001704042212 */ /* 0x000fe400078e3cff */
[----:B------:R-:W-:Y:S01]  /*0550*/  @P2 LOP3.LUT R2, R2, R25, RZ, 0x3c, !PT ;  /* 0x0000001902022212 */ /* 0x000fe200078e3cff */
[----:B------:R-:W4:Y:S04]  /*0560*/  @P3 LDG.E R23, desc[UR4][R10.64+0x48] ;  /* 0x000048040a173981 */ /* 0x000f28000c1e1900 */
[----:B------:R-:W4:Y:S01]  /*0570*/  @P4 LDG.E R25, desc[UR4][R10.64+0x54] ;  /* 0x000054040a194981 */ /* 0x000f22000c1e1900 */
[----:B--2---:R-:W-:-:S03]  /*0580*/  @P1 LOP3.LUT R5, R5, R18, RZ, 0x3c, !PT ;  /* 0x0000001205051212 */ /* 0x004fc600078e3cff */
[----:B------:R-:W2:Y:S01]  /*0590*/  @P3 LDG.E R18, desc[UR4][R10.64+0x44] ;  /* 0x000044040a123981 */ /* 0x000ea2000c1e1900 */
[----:B---3--:R-:W-:-:S03]  /*05a0*/  @P2 LOP3.LUT R5, R5, R20, RZ, 0x3c, !PT ;  /* 0x0000001405052212 */ /* 0x008fc600078e3cff */
[----:B------:R-:W3:Y:S01]  /*05b0*/  @P4 LDG.E R20, desc[UR4][R10.64+0x58] ;  /* 0x000058040a144981 */ /* 0x000ee2000c1e1900 */
[----:B----4-:R-:W-:-:S03]  /*05c0*/  @P3 LOP3.LUT R3, R3, R22, RZ, 0x3c, !PT ;  /* 0x0000001603033212 */ /* 0x010fc600078e3cff */
[----:B------:R-:W4:Y:S01]  /*05d0*/  @P4 LDG.E R22, desc[UR4][R10.64+0x60] ;  /* 0x000060040a164981 */ /* 0x000f22000c1e1900 */
[----:B------:R-:W-:Y:S02]  /*05e0*/  LOP3.LUT P0, RZ, R24, 0x80, RZ, 0xc0, !PT ;  /* 0x0000008018ff7812 */ /* 0x000fe4000780c0ff */
[----:B------:R-:W-:Y:S02]  /*05f0*/  @P5 LOP3.LUT R15, R15, R26, RZ, 0x3c, !PT ;  /* 0x0000001a0f0f5212 */ /* 0x000fe400078e3cff */
[----:B------:R-:W4:Y:S01]  /*0600*/  @P6 LDG.E R26, desc[UR4][R10.64+0x78] ;  /* 0x000078040a1a6981 */ /* 0x000f22000c1e1900 */
[----:B------:R-:W-:-:S03]  /*0610*/  @P3 LOP3.LUT R4, R4, R21, RZ, 0x3c, !PT ;  /* 0x0000001504043212 */ /* 0x000fc600078e3cff */
[----:B------:R-:W4:Y:S01]  /*0620*/  @P4 LDG.E R21, desc[UR4][R10.64+0x5c] ;  /* 0x00005c040a154981 */ /* 0x000f22000c1e1900 */
[----:B------:R-:W-:-:S03]  /*0630*/  @P3 LOP3.LUT R2, R2, R23, RZ, 0x3c, !PT ;  /* 0x0000001702023212 */ /* 0x000fc600078e3cff */
[----:B------:R-:W4:Y:S01]  /*0640*/  @P5 LDG.E R23, desc[UR4][R10.64+0x68] ;  /* 0x000068040a175981 */ /* 0x000f22000c1e1900 */
[----:B------:R-:W-:-:S03]  /*0650*/  @P4 LOP3.LUT R4, R4, R25, RZ, 0x3c, !PT ;  /* 0x0000001904044212 */ /* 0x000fc600078e3cff */
[----:B------:R-:W4:Y:S01]  /*0660*/  @P5 LDG.E R25, desc[UR4][R10.64+0x70] ;  /* 0x000070040a195981 */ /* 0x000f22000c1e1900 */
[----:B--2---:R-:W-:-:S03]  /*0670*/  @P3 LOP3.LUT R5, R5, R18, RZ, 0x3c, !PT ;  /* 0x0000001205053212 */ /* 0x004fc600078e3cff */
[----:B------:R-:W2:Y:S01]  /*0680*/  @P5 LDG.E R18, desc[UR4][R10.64+0x6c] ;  /* 0x00006c040a125981 */ /* 0x000ea2000c1e1900 */
[----:B---3--:R-:W-:-:S03]  /*0690*/  @P4 LOP3.LUT R5, R5, R20, RZ, 0x3c, !PT ;  /* 0x0000001405054212 */ /* 0x008fc600078e3cff */
[----:B------:R-:W3:Y:S01]  /*06a0*/  @P5 LDG.E R20, desc[UR4][R10.64+0x74] ;  /* 0x000074040a145981 */ /* 0x000ee2000c1e1900 */
[----:B----4-:R-:W-:-:S03]  /*06b0*/  @P4 LOP3.LUT R3, R3, R22, RZ, 0x3c, !PT ;  /* 0x0000001603034212 */ /* 0x010fc600078e3cff */
[----:B------:R-:W4:Y:S01]  /*06c0*/  @P0 LDG.E R22, desc[UR4][R10.64+0x8c] ;  /* 0x00008c040a160981 */ /* 0x000f22000c1e1900 */
[----:B------:R-:W-:-:S03]  /*06d0*/  @P6 LOP3.LUT R15, R15, R26, RZ, 0x3c, !PT ;  /* 0x0000001a0f0f6212 */ /* 0x000fc600078e3cff */
        /* <DEDUP_REMOVED lines=13> */
[----:B------:R-:W-:Y:S02]  /*07b0*/  @P6 LOP3.LUT R4, R4, R27, RZ, 0x3c, !PT ;  /* 0x0000001b04046212 */ /* 0x000fe400078e3cff */
[----:B------:R-:W-:Y:S02]  /*07c0*/  @P6 LOP3.LUT R2, R2, R21, RZ, 0x3c, !PT ;  /* 0x0000001502026212 */ /* 0x000fe400078e3cff */
[----:B------:R-:W-:Y:S02]  /*07d0*/  @P0 LOP3.LUT R4, R4, R23, RZ, 0x3c, !PT ;  /* 0x0000001704040212 */ /* 0x000fe400078e3cff */
[----:B------:R-:W-:Y:S02]  /*07e0*/  @P0 LOP3.LUT R2, R2, R25, RZ, 0x3c, !PT ;  /* 0x0000001902020212 */ /* 0x000fe400078e3cff */
[----:B--2---:R-:W-:Y:S02]  /*07f0*/  @P6 LOP3.LUT R5, R5, R18, RZ, 0x3c, !PT ;  /* 0x0000001205056212 */ /* 0x004fe400078e3cff */
[----:B---3--:R-:W-:-:S02]  /*0800*/  @P6 LOP3.LUT R3, R3, R20, RZ, 0x3c, !PT ;  /* 0x0000001403036212 */ /* 0x008fc400078e3cff */
[----:B----4-:R-:W-:Y:S02]  /*0810*/  @P0 LOP3.LUT R5, R5, R22, RZ, 0x3c, !PT ;  /* 0x0000001605050212 */ /* 0x010fe400078e3cff */
[----:B------:R-:W-:Y:S02]  /*0820*/  @P0 LOP3.LUT R3, R3, R26, RZ, 0x3c, !PT ;  /* 0x0000001a03030212 */ /* 0x000fe400078e3cff */
[----:B------:R-:W-:-:S13]  /*0830*/  R2P PR, R24.B1, 0x7f ;  /* 0x0000007f18007804 */ /* 0x000fda0000001000 */
[----:B------:R-:W2:Y:S04]  /*0840*/  @P0 LDG.E R18, desc[UR4][R10.64+0xa0] ;  /* 0x0000a0040a120981 */ /* 0x000ea8000c1e1900 */
[----:B------:R-:W3:Y:S04]  /*0850*/  @P1 LDG.E R22, desc[UR4][R10.64+0xb4] ;  /* 0x0000b4040a161981 */ /* 0x000ee8000c1e1900 */
[----:B------:R-:W4:Y:S04]  /*0860*/  @P2 LDG.E R26, desc[UR4][R10.64+0xc8] ;  /* 0x0000c8040a1a2981 */ /* 0x000f28000c1e1900 */
[----:B------:R-:W4:Y:S04]  /*0870*/  @P3 LDG.E R28, desc[UR4][R10.64+0xdc] ;  /* 0x0000dc040a1c3981 */ /* 0x000f28000c1e1900 */
[----:B------:R-:W4:Y:S04]  /*0880*/  @P0 LDG.E R23, desc[UR4][R10.64+0xa4] ;  /* 0x0000a4040a170981 */ /* 0x000f28000c1e1900 */
[----:B------:R-:W4:Y:S04]  /*0890*/  @P0 LDG.E R20, desc[UR4][R10.64+0xa8] ;  /* 0x0000a8040a140981 */ /* 0x000f28000c1e1900 */
[----:B------:R-:W4:Y:S04]  /*08a0*/  @P4 LDG.E R25, desc[UR4][R10.64+0xf0] ;  /* 0x0000f0040a194981 */ /* 0x000f28000c1e1900 */
        /* <DEDUP_REMOVED lines=21> */
[----:B------:R-:W-:Y:S02]  /*0a00*/  LOP3.LUT P0, RZ, R24, 0x8000, RZ, 0xc0, !PT ;  /* 0x0000800018ff7812 */ /* 0x000fe4000780c0ff */
[----:B----4-:R-:W-:Y:S01]  /*0a10*/  @P5 LOP3.LUT R15, R15, R26, RZ, 0x3c, !PT ;  /* 0x0000001a0f0f5212 */ /* 0x010fe200078e3cff */
[----:B------:R-:W4:Y:S04]  /*0a20*/  @P3 LDG.E R24, desc[UR4][R10.64+0xe4] ;  /* 0x0000e4040a183981 */ /* 0x000f28000c1e1900 */
[----:B------:R-:W2:Y:S01]  /*0a30*/  @P6 LDG.E R26, desc[UR4][R10.64+0x118] ;  /* 0x000118040a1a6981 */ /* 0x000ea2000c1e1900 */
        /* <DEDUP_REMOVED lines=8> */
[----:B---3--:R-:W-:-:S03]  /*0ac0*/  @P2 LOP3.LUT R3, R3, R22, RZ, 0x3c, !PT ;  /* 0x0000001603032212 */ /* 0x008fc600078e3cff */
[----:B------:R-:W3:Y:S01]  /*0ad0*/  @P4 LDG.E R22, desc[UR4][R10.64+0x100] ;  /* 0x000100040a164981 */ /* 0x000ee2000c1e1900 */
[----:B--2---:R-:W-:-:S03]  /*0ae0*/  @P6 LOP3.LUT R15, R15, R26, RZ, 0x3c, !PT ;  /* 0x0000001a0f0f6212 */ /* 0x004fc600078e3cff */
[----:B------:R-:W2:Y:S01]  /*0af0*/  @P0 LDG.E R26, desc[UR4][R10.64+0x12c] ;  /* 0x00012c040a1a0981 */ /* 0x000ea2000c1e1900 */
[----:B----4-:R-:W-:-:S03]  /*0b00*/  @P2 LOP3.LUT R2, R2, R23, RZ, 0x3c, !PT ;  /* 0x0000001702022212 */ /* 0x010fc600078e3cff */
[----:B------:R-:W4:Y:S01]  /*0b10*/  @P4 LDG.E R23, desc[UR4][R10.64+0xfc] ;  /* 0x0000fc040a174981 */ /* 0x000f22000c1e1900 */
[----:B------:R-:W-:-:S03]  /*0b20*/  @P2 LOP3.LUT R5, R5, R20, RZ, 0x3c, !PT ;  /* 0x0000001405052212 */ /* 0x000fc600078e3cff */
[----:B------:R-:W4:Y:S01]  /*0b30*/  @P4 LDG.E R20, desc[UR4][R10.64+0xf8] ;  /* 0x0000f8040a144981 */ /* 0x000f22000c1e1900 */
[----:B------:R-:W-:Y:S02]  /*0b40*/  @P3 LOP3.LUT R2, R2, R27, RZ, 0x3c, !PT ;  /* 0x0000001b02023212 */ /* 0x000fe400078e3cff */
[----:B------:R-:W-:Y:S01]  /*0b50*/  @P3 LOP3.LUT R4, R4, R25, RZ, 0x3c, !PT ;  /* 0x0000001904043212 */ /* 0x000fe200078e3cff */
[----:B------:R-:W4:Y:S01]  /*0b60*/  @P5 LDG.E R27, desc[UR4][R10.64+0x110] ;  /* 0x000110040a1b5981 */ /* 0x000f22000c1e1900 */
[----:B------:R-:W-:-:S03]  /*0b70*/  @P3 LOP3.LUT R5, R5, R24, RZ, 0x3c, !PT ;  /* 0x0000001805053212 */ /* 0x000fc600078e3cff */
[----:B------:R-:W4:Y:S04]  /*0b80*/  @P5 LDG.E R25, desc[UR4][R10.64+0x108] ;  /* 0x000108040a195981 */ /* 0x000f28000c1e1900 */
        /* <DEDUP_REMOVED lines=19> */
[----:B------:R-:W-:-:S05]  /*0cc0*/  VIADD R19, R19, 0x10 ;  /* 0x0000001013137836 */ /* 0x000fca0000000000 */
[----:B------:R-:W-:Y:S02]  /*0cd0*/  ISETP.NE.AND P1, PT, R19, 0x20, PT ;  /* 0x000000201300780c */ /* 0x000fe40003f25270 */
[----:B------:R-:W-:Y:S02]  /*0ce0*/  @P5 LOP3.LUT R3, R3, R18, RZ, 0x3c, !PT ;  /* 0x0000001203035212 */ /* 0x000fe400078e3cff */
[----:B------:R-:W-:Y:S02]  /*0cf0*/  @P6 LOP3.LUT R4, R4, R21, RZ, 0x3c, !PT ;  /* 0x0000001504046212 */ /* 0x000fe400078e3cff */
[----:B---3--:R-:W-:-:S04]  /*0d00*/  @P6 LOP3.LUT R3, R3, R22, RZ, 0x3c, !PT ;  /* 0x0000001603036212 */ /* 0x008fc800078e3cff */
[----:B--2---:R-:W-:Y:S02]  /*0d10*/  @P0 LOP3.LUT R3, R3, R26, RZ, 0x3c, !PT ;  /* 0x0000001a03030212 */ /* 0x004fe400078e3cff */
[----:B----4-:R-:W-:Y:S02]  /*0d20*/  @P6 LOP3.LUT R2, R2, R23, RZ, 0x3c, !PT ;  /* 0x0000001702026212 */ /* 0x010fe400078e3cff */
[----:B------:R-:W-:Y:S02]  /*0d30*/  @P6 LOP3.LUT R5, R5, R20, RZ, 0x3c, !PT ;  /* 0x0000001405056212 */ /* 0x000fe400078e3cff */
[----:B------:R-:W-:Y:S02]  /*0d40*/  @P0 LOP3.LUT R2, R2, R27, RZ, 0x3c, !PT ;  /* 0x0000001b02020212 */ /* 0x000fe400078e3cff */
[----:B------:R-:W-:Y:S02]  /*0d50*/  @P0 LOP3.LUT R4, R4, R25, RZ, 0x3c, !PT ;  /* 0x0000001904040212 */ /* 0x000fe400078e3cff */
[----:B------:R-:W-:Y:S01]  /*0d60*/  @P0 LOP3.LUT R5, R5, R24, RZ, 0x3c, !PT ;  /* 0x0000001805050212 */ /* 0x000fe200078e3cff */
[----:B------:R-:W-:Y:S06]  /*0d70*/  @P1 BRA `(.L_x_4) ;  /* 0xfffffff400481947 */ /* 0x000fec000383ffff */
[----:B------:R-:W-:-:S05]  /*0d80*/  VIADD R17, R17, 0x1 ;  /* 0x0000000111117836 */ /* 0x000fca0000000000 */
[----:B------:R-:W-:-:S13]  /*0d90*/  ISETP.NE.AND P0, PT, R17, 0x5, PT ;  /* 0x000000051100780c */ /* 0x000fda0003f05270 */
[----:B------:R-:W-:Y:S05]  /*0da0*/  @P0 BRA `(.L_x_5) ;  /* 0xfffffff400300947 */ /* 0x000fea000383ffff */
[----:B------:R1:W-:Y:S01]  /*0db0*/  STG.E.64 desc[UR4][R6.64+0x8], R4 ;  /* 0x0000080406007986 */ /* 0x0003e2000c101b04 */
[----:B------:R-:W-:Y:S01]  /*0dc0*/  VIADD R14, R14, 0x1 ;  /* 0x000000010e0e7836 */ /* 0x000fe20000000000 */
[----:B------:R-:W-:Y:S02]  /*0dd0*/  LOP3.LUT R11, R13, 0x3, RZ, 0xc0, !PT ;  /* 0x000000030d0b7812 */ /* 0x000fe400078ec0ff */
[----:B------:R1:W-:Y:S02]  /*0de0*/  STG.E.64 desc[UR4][R6.64+0x10], R2 ;  /* 0x0000100206007986 */ /* 0x0003e4000c101b04 */
[----:B------:R-:W-:Y:S02]  /*0df0*/  ISETP.GE.U32.AND P0, PT, R14, R11, PT ;  /* 0x0000000b0e00720c */ /* 0x000fe40003f06070 */
[----:B------:R1:W-:Y:S11]  /*0e00*/  STG.E desc[UR4][R6.64+0x4], R15 ;  /* 0x0000040f06007986 */ /* 0x0003f6000c101904 */
[----:B------:R-:W-:Y:S05]  /*0e10*/  @!P0 BRA `(.L_x_6) ;  /* 0xfffffff400048947 */ /* 0x000fea000383ffff */
.L_x_3:
[----:B------:R-:W-:Y:S05]  /*0e20*/  BSYNC.RECONVERGENT B1 ;  /* 0x0000000000017941 */ /* 0x000fea0003800200 */
.L_x_2:
[C---:B------:R-:W-:Y:S01]  /*0e30*/  ISETP.GT.U32.AND P0, PT, R13.reuse, 0x3, PT ;  /* 0x000000030d00780c */ /* 0x040fe20003f04070 */
[----:B------:R-:W-:Y:S01]  /*0e40*/  VIADD R12, R12, 0x1 ;  /* 0x000000010c0c7836 */ /* 0x000fe20000000000 */
[--C-:B------:R-:W-:Y:S02]  /*0e50*/  SHF.R.U64 R13, R13, 0x2, R0.reuse ;  /* 0x000000020d0d7819 */ /* 0x100fe40000001200 */
[----:B------:R-:W-:Y:S02]  /*0e60*/  ISETP.GT.U32.AND.EX P0, PT, R0, RZ, PT, P0 ;  /* 0x000000ff0000720c */ /* 0x000fe40003f04100 */
[----:B------:R-:W-:-:S11]  /*0e70*/  SHF.R.U32.HI R0, RZ, 0x2, R0 ;  /* 0x00000002ff007819 */ /* 0x000fd60000011600 */
[----:B------:R-:W-:Y:S05]  /*0e80*/  @P0 BRA `(.L_x_7) ;  /* 0xfffffff000c80947 */ /* 0x000fea000383ffff */
.L_x_1:
[----:B------:R-:W-:Y:S05]  /*0e90*/  BSYNC.RECONVERGENT B0 ;  /* 0x0000000000007941 */ /* 0x000fea0003800200 */
.L_x_0:
[----:B------:R-:W-:Y:S04]  /*0ea0*/  STG.E.64 desc[UR4][R6.64+0x18], RZ ;  /* 0x000018ff06007986 */ /* 0x000fe8000c101b04 */
[----:B------:R-:W-:Y:S04]  /*0eb0*/  STG.E desc[UR4][R6.64+0x20], RZ ;  /* 0x000020ff06007986 */ /* 0x000fe8000c101904 */
[----:B------:R-:W-:Y:S01]  /*0ec0*/  STG.E.64 desc[UR4][R6.64+0x28], RZ ;  /* 0x000028ff06007986 */ /* 0x000fe2000c101b04 */
[----:B------:R-:W-:Y:S05]  /*0ed0*/  EXIT ;  /* 0x000000000000794d */ /* 0x000fea0003800000 */
.L_x_8:
[----:B------:R-:W-:-:S00]  /*0ee0*/  BRA `(.L_x_8) ;  /* 0xfffffffc00fc7947 */ /* 0x000fc0000383ffff */
[----:B------:R-:W-:-:S00]  /*0ef0*/  NOP ;  /* 0x0000000000007918 */ /* 0x000fc00000000000 */
        /* <DEDUP_REMOVED lines=8> */
.L_x_33:


//--------------------- .text._Z3acoPfS_S_S_S_P17curandStateXORWOWi --------------------------
	.section	.text._Z3acoPfS_S_S_S_P17curandStateXORWOWi,"ax",@progbits
	.align	128
        .global         _Z3acoPfS_S_S_S_P17curandStateXORWOWi
        .type           _Z3acoPfS_S_S_S_P17curandStateXORWOWi,@function
        .size           _Z3acoPfS_S_S_S_P17curandStateXORWOWi,(.L_x_32 - _Z3acoPfS_S_S_S_P17curandStateXORWOWi)
        .other          _Z3acoPfS_S_S_S_P17curandStateXORWOWi,@"STO_CUDA_ENTRY STV_DEFAULT"
_Z3acoPfS_S_S_S_P17curandStateXORWOWi:
.text._Z3acoPfS_S_S_S_P17curandStateXORWOWi:
[----:B------:R-:W-:Y:S08]  /*0000*/  LDC R1, c[0x0][0x37c] ;  /* 0x0000df00ff017b82 */ /* 0x000ff00000000800 */
[----:B------:R-:W0:Y:S02]  /*0010*/  LDC R0, c[0x0][0x3b0] ;  /* 0x0000ec00ff007b82 */ /* 0x000e240000000800 */
[----:B0-----:R-:W-:-:S13]  /*0020*/  ISETP.GE.AND P0, PT, R0, 0x1, PT ;  /* 0x000000010000780c */ /* 0x001fda0003f06270 */
[----:B------:R-:W-:Y:S05]  /*0030*/  @!P0 EXIT ;  /* 0x000000000000894d */ /* 0x000fea0003800000 */
[----:B------:R-:W0:Y:S01]  /*0040*/  S2R R20, SR_TID.X ;  /* 0x0000000000147919 */ /* 0x000e220000002100 */
[----:B------:R-:W1:Y:S01]  /*0050*/  LDCU.128 UR4, c[0x0][0x3a0] ;  /* 0x00007400ff0477ac */ /* 0x000e620008000c00 */
[----:B------:R-:W0:Y:S01]  /*0060*/  S2R R21, SR_CTAID.X ;  /* 0x0000000000157919 */ /* 0x000e220000002500 */
[----:B------:R-:W0:Y:S01]  /*0070*/  LDCU UR13, c[0x0][0x360] ;  /* 0x00006c00ff0d77ac */ /* 0x000e220008000800 */
[----:B------:R-:W2:Y:S01]  /*0080*/  LDCU.64 UR14, c[0x0][0x358] ;  /* 0x00006b00ff0e77ac */ /* 0x000ea20008000a00 */
[----:B------:R-:W3:Y:S08]  /*0090*/  S2UR UR8, SR_CgaCtaId ;  /* 0x00000000000879c3 */ /* 0x000ef00000008800 */
[----:B------:R-:W4:Y:S01]  /*00a0*/  LDC.64 R10, c[0x0][0x398] ;  /* 0x0000e600ff0a7b82 */ /* 0x000f220000000a00 */
[----:B-1----:R-:W-:-:S02]  /*00b0*/  IMAD.U32 R2, RZ, RZ, UR6 ;  /* 0x00000006ff027e24 */ /* 0x002fc4000f8e00ff */
[----:B------:R-:W-:-:S05]  /*00c0*/  IMAD.U32 R3, RZ, RZ, UR7 ;  /* 0x00000007ff037e24 */ /* 0x000fca000f8e00ff */
[----:B------:R-:W1:Y:S08]  /*00d0*/  LDC.64 R8, c[0x0][0x388] ;  /* 0x0000e200ff087b82 */ /* 0x000e700000000a00 */
[----:B------:R-:W4:Y:S01]  /*00e0*/  LDC.64 R6, c[0x0][0x380] ;  /* 0x0000e000ff067b82 */ /* 0x000f220000000a00 */
[----:B0-----:R-:W-:-:S04]  /*00f0*/  IMAD R21, R21, UR13, R20 ;  /* 0x0000000d15157c24 */ /* 0x001fc8000f8e0214 */
[----:B------:R-:W-:-:S03]  /*0100*/  IMAD.WIDE R2, R21, 0x30, R2 ;  /* 0x0000003015027825 */ /* 0x000fc600078e0202 */
[----:B------:R-:W0:Y:S02]  /*0110*/  LDC.64 R4, c[0x0][0x390] ;  /* 0x0000e400ff047b82 */ /* 0x000e240000000a00 */
[----:B--2---:R-:W2:Y:S04]  /*0120*/  LDG.E.64 R18, desc[UR14][R2.64+0x8] ;  /* 0x0000080e02127981 */ /* 0x004ea8000c1e1b00 */
[----:B------:R-:W2:Y:S02]  /*0130*/  LDG.E.64 R16, desc[UR14][R2.64+0x10] ;  /* 0x0000100e02107981 */ /* 0x000ea4000c1e1b00 */
[----:B------:R-:W0:Y:S01]  /*0140*/  S2UR UR7, SR_CTAID.X ;  /* 0x00000000000779c3 */ /* 0x000e220000002500 */
[----:B------:R-:W-:Y:S02]  /*0150*/  UMOV UR6, 0x400 ;  /* 0x0000040000067882 */ /* 0x000fe40000000000 */
[----:B------:R-:W-:Y:S01]  /*0160*/  UIADD3 UR6, UPT, UPT, UR6, 0x10, URZ ;  /* 0x0000001006067890 */ /* 0x000fe2000fffe0ff */
[----:B------:R-:W-:Y:S01]  /*0170*/  IMAD R0, R20, UR13, RZ ;  /* 0x0000000d14007c24 */ /* 0x000fe2000f8e02ff */
[----:B------:R4:W5:Y:S01]  /*0180*/  LDG.E.64 R14, desc[UR14][R2.64] ;  /* 0x0000000e020e7981 */ /* 0x000962000c1e1b00 */
[----:B-1----:R-:W-:Y:S01]  /*0190*/  IMAD.WIDE R8, R21, 0x4, R8 ;  /* 0x0000000415087825 */ /* 0x002fe200078e0208 */
[----:B---3--:R-:W-:-:S03]  /*01a0*/  ULEA UR8, UR8, UR6, 0x18 ;  /* 0x0000000608087291 */ /* 0x008fc6000f8ec0ff */
[----:B----4-:R-:W-:Y:S01]  /*01b0*/  IMAD.WIDE R6, R21, 0x4, R6 ;  /* 0x0000000415067825 */ /* 0x010fe200078e0206 */
[----:B------:R-:W-:-:S03]  /*01c0*/  ULEA UR10, UR13, UR8, 0x2 ;  /* 0x000000080d0a7291 */ /* 0x000fc6000f8e10ff */
[----:B------:R-:W-:Y:S01]  /*01d0*/  IMAD.U32 R3, RZ, RZ, UR13 ;  /* 0x0000000dff037e24 */ /* 0x000fe2000f8e00ff */
[----:B------:R-:W-:Y:S02]  /*01e0*/  ULEA UR11, UR13, UR10, 0x2 ;  /* 0x0000000a0d0b7291 */ /* 0x000fe4000f8e10ff */
[----:B------:R-:W-:Y:S01]  /*01f0*/  LEA R22, R20, UR10, 0x2 ;  /* 0x0000000a14167c11 */ /* 0x000fe2000f8e10ff */
[----:B0-----:R-:W-:Y:S01]  /*0200*/  IMAD.WIDE R4, R21, 0x4, R4 ;  /* 0x0000000415047825 */ /* 0x001fe200078e0204 */
[----:B------:R-:W-:Y:S02]  /*0210*/  ULEA UR12, UR13, UR11, 0x2 ;  /* 0x0000000b0d0c7291 */ /* 0x000fe4000f8e10ff */
[----:B------:R-:W-:Y:S02]  /*0220*/  LEA R24, R3, R22, 0x3 ;  /* 0x0000001603187211 */ /* 0x000fe400078e18ff */
[----:B------:R-:W-:Y:S01]  /*0230*/  IADD3 R13, PT, PT, R0, UR7, RZ ;  /* 0x00000007000d7c10 */ /* 0x000fe2000fffe0ff */
[----:B------:R-:W-:-:S03]  /*0240*/  UIMAD.WIDE.U32 UR6, UR7, 0x4, UR4 ;  /* 0x00000004070678a5 */ /* 0x000fc6000f8e0004 */
[----:B------:R-:W-:Y:S01]  /*0250*/  UMOV UR4, URZ ;  /* 0x000000ff00047c82 */ /* 0x000fe20008000000 */
[----:B------:R-:W-:-:S04]  /*0260*/  IMAD.WIDE.U32 R12, R13, 0x4, R10 ;  /* 0x000000040d0c7825 */ /* 0x000fc800078e000a */
[----:B------:R-:W-:Y:S01]  /*0270*/  IMAD.WIDE R10, R21, 0x4, R10 ;  /* 0x00000004150a7825 */ /* 0x000fe200078e020a */
[----:B------:R-:W-:-:S03]  /*0280*/  LEA R21, R20, UR8, 0x2 ;  /* 0x0000000814157c11 */ /* 0x000fc6000f8e10ff */
[----:B--2---:R-:W-:Y:S01]  /*0290*/  IMAD.MOV.U32 R25, RZ, RZ, R19 ;  /* 0x000000ffff197224 */ /* 0x004fe200078e0013 */
[----:B------:R-:W-:Y:S01]  /*02a0*/  MOV R26, R18 ;  /* 0x00000012001a7202 */ /* 0x000fe20000000f00 */
[----:B------:R-:W-:Y:S02]  /*02b0*/  IMAD.MOV.U32 R23, RZ, RZ, R17 ;  /* 0x000000ffff177224 */ /* 0x000fe400078e0011 */
[----:B------:R-:W-:-:S07]  /*02c0*/  IMAD.MOV.U32 R27, RZ, RZ, R16 ;  /* 0x000000ffff1b7224 */ /* 0x000fce00078e0010 */
.L_x_26:
[----:B------:R-:W2:Y:S01]  /*02d0*/  LDG.E R0, desc[UR14][R8.64] ;  /* 0x0000000e08007981 */ /* 0x000ea2000c1e1900 */
[----:B0-----:R-:W0:Y:S03]  /*02e0*/  LDCU UR5, c[0x3][0x48] ;  /* 0x00c00900ff0577ac */ /* 0x001e260008000800 */
[----:B------:R-:W3:Y:S01]  /*02f0*/  LDG.E R2, desc[UR14][R6.64] ;  /* 0x0000000e06027981 */ /* 0x000ee2000c1e1900 */
[----:B------:R-:W-:Y:S01]  /*0300*/  IMAD.U32 R32, RZ, RZ, UR13 ;  /* 0x0000000dff207e24 */ /* 0x000fe2000f8e00ff */
[----:B------:R-:W-:Y:S01]  /*0310*/  MOV R29, 0xffffffff ;  /* 0xffffffff001d7802 */ /* 0x000fe20000000f00 */
[----:B------:R-:W-:Y:S01]  /*0320*/  IMAD.MOV.U32 R30, RZ, RZ, 0x1 ;  /* 0x00000001ff1e7424 */ /* 0x000fe200078e00ff */
[----:B------:R-:W-:Y:S01]  /*0330*/  UIADD3 UR4, UPT, UPT, UR4, 0x1, URZ ;  /* 0x0000000104047890 */ /* 0x000fe2000fffe0ff */
[----:B------:R-:W-:Y:S01]  /*0340*/  IMAD R32, R32, 0x8, R21 ;  /* 0x0000000820207824 */ /* 0x000fe200078e0215 */
[----:B------:R-:W-:Y:S01]  /*0350*/  BSSY.RECONVERGENT B0, `(.L_x_9) ;  /* 0x000001b000007945 */ /* 0x000fe20003800200 */
[----:B------:R-:W-:Y:S01]  /*0360*/  ISETP.NE.AND P3, PT, R20, RZ, PT ;  /* 0x000000ff1400720c */ /* 0x000fe20003f65270 */
[----:B------:R1:W-:Y:S04]  /*0370*/  STS [R21], R30 ;  /* 0x0000001e15007388 */ /* 0x0003e80000000800 */
[----:B------:R1:W-:Y:S01]  /*0380*/  STS [R32], R29 ;  /* 0x0000001d20007388 */ /* 0x0003e20000000800 */
[----:B--2---:R-:W-:-:S13]  /*0390*/  FSETP.GEU.AND P0, PT, |R0|, 1.175494350822287508e-38, PT ;  /* 0x008000000000780b */ /* 0x004fda0003f0e200 */
[----:B------:R-:W-:-:S04]  /*03a0*/  @!P0 FMUL R0, R0, 16777216 ;  /* 0x4b80000000008820 */ /* 0x000fc80000400000 */
[----:B------:R3:W2:Y:S02]  /*03b0*/  MUFU.LG2 R3, R0 ;  /* 0x0000000000037308 */ /* 0x0006a40000000c00 */
[----:B---3--:R-:W-:-:S05]  /*03c0*/  VIADD R0, R2, 0x1800000 ;  /* 0x0180000002007836 */ /* 0x008fca0000000000 */
[----:B------:R-:W-:Y:S01]  /*03d0*/  LOP3.LUT R0, R0, 0x7f800000, RZ, 0xc0, !PT ;  /* 0x7f80000000007812 */ /* 0x000fe200078ec0ff */
[----:B--2---:R-:W-:-:S03]  /*03e0*/  @!P0 FADD R3, R3, -24 ;  /* 0xc1c0000003038421 */ /* 0x004fc60000000000 */
[----:B------:R-:W-:Y:S01]  /*03f0*/  ISETP.GT.U32.AND P1, PT, R0, 0x1ffffff, PT ;  /* 0x01ffffff0000780c */ /* 0x000fe20003f24070 */
[----:B0-----:R-:W-:Y:S01]  /*0400*/  FMUL R3, R3, UR5 ;  /* 0x0000000503037c20 */ /* 0x001fe20008400000 */
[----:B------:R-:W0:Y:S04]  /*0410*/  LDCU UR5, c[0x0][0x3b0] ;  /* 0x00007600ff0577ac */ /* 0x000e280008000800 */
[----:B------:R-:W-:-:S13]  /*0420*/  FSETP.GEU.AND P0, PT, R3, -126, PT ;  /* 0xc2fc00000300780b */ /* 0x000fda0003f0e000 */
[----:B------:R-:W-:Y:S01]  /*0430*/  @!P0 FMUL R3, R3, 0.5 ;  /* 0x3f00000003038820 */ /* 0x000fe20000400000 */
[----:B0-----:R-:W-:-:S03]  /*0440*/  UISETP.NE.AND UP1, UPT, UR4, UR5, UPT ;  /* 0x000000050400728c */ /* 0x001fc6000bf25270 */
[----:B------:R-:W0:Y:S02]  /*0450*/  MUFU.EX2 R28, R3 ;  /* 0x00000003001c7308 */ /* 0x000e240000000800 */
[----:B0-----:R-:W-:Y:S01]  /*0460*/  @!P0 FMUL R28, R28, R28 ;  /* 0x0000001c1c1c8220 */ /* 0x001fe20000400000 */
[----:B-1----:R-:W-:Y:S06]  /*0470*/  @P1 BRA `(.L_x_10) ;  /* 0x0000000000101947 */ /* 0x002fec0003800000 */
[----:B------:R-:W-:Y:S02]  /*0480*/  MOV R0, R2 ;  /* 0x0000000200007202 */ /* 0x000fe40000000f00 */
[----:B------:R-:W-:-:S07]  /*0490*/  MOV R29, 0x4b0 ;  /* 0x000004b0001d7802 */ /* 0x000fce0000000f00 */
[----:B-----5:R-:W-:Y:S05]  /*04a0*/  CALL.REL.NOINC `($__internal_0_$__cuda_sm20_rcp_rn_f32_slowpath) ;  /* 0x0000000c00a47944 */ /* 0x020fea0003c00000 */
[----:B------:R-:W-:Y:S05]  /*04b0*/  BRA `(.L_x_11) ;  /* 0x0000000000107947 */ /* 0x000fea0003800000 */
.L_x_10:
[----:B------:R-:W0:Y:S02]  /*04c0*/  MUFU.RCP R3, R2 ;  /* 0x0000000200037308 */ /* 0x000e240000001000 */
[----:B0-----:R-:W-:-:S04]  /*04d0*/  FFMA R0, R2, R3, -1 ;  /* 0xbf80000002007423 */ /* 0x001fc80000000003 */
[----:B------:R-:W-:-:S04]  /*04e0*/  FADD.FTZ R0, -R0, -RZ ;  /* 0x800000ff00007221 */ /* 0x000fc80000010100 */
[----:B------:R-:W-:-:S07]  /*04f0*/  FFMA R0, R3, R0, R3 ;  /* 0x0000000003007223 */ /* 0x000fce0000000003 */
.L_x_11:
[----:B------:R-:W-:Y:S05]  /*0500*/  BSYNC.RECONVERGENT B0 ;  /* 0x0000000000007941 */ /* 0x000fea0003800200 */
.L_x_9:
[----:B------:R-:W-:Y:S01]  /*0510*/  IMAD.MOV.U32 R2, RZ, RZ, R0 ;  /* 0x000000ffff027224 */ /* 0x000fe200078e0000 */
[----:B------:R-:W0:Y:S04]  /*0520*/  LDCU UR5, c[0x3][0x4c] ;  /* 0x00c00980ff0577ac */ /* 0x000e280008000800 */
[----:B------:R-:W-:-:S13]  /*0530*/  FSETP.GEU.AND P0, PT, |R2|, 1.175494350822287508e-38, PT ;  /* 0x008000000200780b */ /* 0x000fda0003f0e200 */
[----:B------:R-:W-:-:S04]  /*0540*/  @!P0 FMUL R2, R2, 16777216 ;  /* 0x4b80000002028820 */ /* 0x000fc80000400000 */
[----:B------:R-:W1:Y:S02]  /*0550*/  MUFU.LG2 R0, R2 ;  /* 0x0000000200007308 */ /* 0x000e640000000c00 */
[----:B-1----:R-:W-:-:S04]  /*0560*/  @!P0 FADD R0, R0, -24 ;  /* 0xc1c0000000008421 */ /* 0x002fc80000000000 */
[----:B0-----:R-:W-:-:S05]  /*0570*/  FMUL R0, R0, UR5 ;  /* 0x0000000500007c20 */ /* 0x001fca0008400000 */
[----:B------:R-:W-:-:S13]  /*0580*/  FSETP.GEU.AND P0, PT, R0, -126, PT ;  /* 0xc2fc00000000780b */ /* 0x000fda0003f0e000 */
[----:B------:R-:W-:-:S04]  /*0590*/  @!P0 FMUL R0, R0, 0.5 ;  /* 0x3f00000000008820 */ /* 0x000fc80000400000 */
[----:B------:R-:W0:Y:S02]  /*05a0*/  MUFU.EX2 R3, R0 ;  /* 0x0000000000037308 */ /* 0x000e240000000800 */
[----:B0-----:R-:W-:-:S04]  /*05b0*/  @!P0 FMUL R3, R3, R3 ;  /* 0x0000000303038220 */ /* 0x001fc80000400000 */
[----:B------:R-:W-:-:S05]  /*05c0*/  FMUL R3, R28, R3 ;  /* 0x000000031c037220 */ /* 0x000fca0000400000 */
[----:B------:R0:W-:Y:S01]  /*05d0*/  STG.E desc[UR14][R4.64], R3 ;  /* 0x0000000304007986 */ /* 0x0001e2000c10190e */
[----:B------:R-:W-:Y:S06]  /*05e0*/  MEMBAR.SC.GPU ;  /* 0x0000000000007992 */ /* 0x000fec0000002000 */
[----:B------:R-:W-:-:S00]  /*05f0*/  ERRBAR ;  /* 0x00000000000079ab */ /* 0x000fc00000000000 */
[----:B------:R-:W-:Y:S06]  /*0600*/  CGAERRBAR ;  /* 0x00000000000075ab */ /* 0x000fec0000000000 */
[----:B------:R-:W-:Y:S01]  /*0610*/  CCTL.IVALL ;  /* 0x00000000ff00798f */ /* 0x000fe20002000000 */
[----:B------:R-:W-:Y:S04]  /*0620*/  BSSY.RECONVERGENT B0, `(.L_x_12) ;  /* 0x0000028000007945 */ /* 0x000fe80003800200 */
[----:B------:R-:W-:Y:S05]  /*0630*/  @P3 BRA `(.L_x_13) ;  /* 0x0000000000983947 */ /* 0x000fea0003800000 */
[----:B------:R-:W1:Y:S01]  /*0640*/  I2F.U32.RP R23, UR13 ;  /* 0x0000000d00177d06 */ /* 0x000e620008209000 */
[----:B-----5:R-:W-:Y:S01]  /*0650*/  SHF.R.U32.HI R0, RZ, 0x2, R15 ;  /* 0x00000002ff007819 */ /* 0x020fe2000001160f */
[C---:B------:R-:W-:Y:S01]  /*0660*/  IMAD.SHL.U32 R2, R17.reuse, 0x10, RZ ;  /* 0x0000001011027824 */ /* 0x040fe200078e00ff */
[----:B------:R-:W-:Y:S01]  /*0670*/  IADD3 R14, PT, PT, R14, 0x587c5, RZ ;  /* 0x000587c50e0e7810 */ /* 0x000fe20007ffe0ff */
[----:B------:R-:W2:Y:S01]  /*0680*/  S2UR UR8, SR_CgaCtaId ;  /* 0x00000000000879c3 */ /* 0x000ea20000008800 */
[----:B------:R-:W-:Y:S01]  /*0690*/  LOP3.LUT R0, R0, R15, RZ, 0x3c, !PT ;  /* 0x0000000f00007212 */ /* 0x000fe200078e3cff */
[----:B------:R-:W-:Y:S01]  /*06a0*/  UMOV UR5, 0x400 ;  /* 0x0000040000057882 */ /* 0x000fe20000000000 */
[----:B------:R-:W-:Y:S01]  /*06b0*/  ISETP.NE.U32.AND P1, PT, RZ, UR13, PT ;  /* 0x0000000dff007c0c */ /* 0x000fe2000bf25070 */
[----:B------:R-:W-:Y:S01]  /*06c0*/  UIADD3 UR9, UPT, UPT, UR5, 0x10, URZ ;  /* 0x0000001005097890 */ /* 0x000fe2000fffe0ff */
[----:B------:R-:W-:Y:S01]  /*06d0*/  IMAD.MOV.U32 R27, RZ, RZ, R17 ;  /* 0x000000ffff1b7224 */ /* 0x000fe200078e0011 */
[----:B------:R-:W-:Y:S01]  /*06e0*/  MOV R26, R19 ;  /* 0x00000013001a7202 */ /* 0x000fe20000000f00 */
[----:B------:R-:W-:Y:S01]  /*06f0*/  IMAD.SHL.U32 R15, R0, 0x2, RZ ;  /* 0x00000002000f7824 */ /* 0x000fe200078e00ff */
[----:B-1----:R-:W0:Y:S04]  /*0700*/  MUFU.RCP R23, R23 ;  /* 0x0000001700177308 */ /* 0x002e280000001000 */
[----:B------:R-:W-:Y:S01]  /*0710*/  LOP3.LUT R15, R17, R2, R15, 0x96, !PT ;  /* 0x00000002110f7212 */ /* 0x000fe200078e960f */
[----:B------:R-:W-:Y:S01]  /*0720*/  IMAD.MOV.U32 R2, RZ, RZ, RZ ;  /* 0x000000ffff027224 */ /* 0x000fe200078e00ff */
[----:B--2---:R-:W-:-:S02]  /*0730*/  ULEA UR9, UR8, UR9, 0x18 ;  /* 0x0000000908097291 */ /* 0x004fc4000f8ec0ff */
[----:B------:R-:W-:Y:S01]  /*0740*/  ULEA UR5, UR8, UR5, 0x18 ;  /* 0x0000000508057291 */ /* 0x000fe2000f8ec0ff */
[----:B0-----:R-:W-:Y:S01]  /*0750*/  VIADD R3, R23, 0xffffffe ;  /* 0x0ffffffe17037836 */ /* 0x001fe20000000000 */
[----:B------:R-:W-:Y:S01]  /*0760*/  LOP3.LUT R23, R15, R0, RZ, 0x3c, !PT ;  /* 0x000000000f177212 */ /* 0x000fe200078e3cff */
[----:B------:R-:W-:-:S04]  /*0770*/  IMAD.MOV.U32 R15, RZ, RZ, R18 ;  /* 0x000000ffff0f7224 */ /* 0x000fc800078e0012 */
[----:B------:R-:W0:Y:S01]  /*0780*/  F2I.FTZ.U32.TRUNC.NTZ R3, R3 ;  /* 0x0000000300037305 */ /* 0x000e22000021f000 */
[----:B------:R-:W-:Y:S01]  /*0790*/  IMAD.IADD R0, R23, 0x1, R14 ;  /* 0x0000000117007824 */ /* 0x000fe200078e020e */
[----:B0-----:R-:W-:-:S05]  /*07a0*/  IADD3 R25, PT, PT, RZ, -R3, RZ ;  /* 0x80000003ff197210 */ /* 0x001fca0007ffe0ff */
[----:B------:R-:W-:-:S04]  /*07b0*/  IMAD R25, R25, UR13, RZ ;  /* 0x0000000d19197c24 */ /* 0x000fc8000f8e02ff */
[----:B------:R-:W-:-:S04]  /*07c0*/  IMAD.HI.U32 R3, R3, R25, R2 ;  /* 0x0000001903037227 */ /* 0x000fc800078e0002 */
[----:B------:R-:W-:Y:S02]  /*07d0*/  IMAD.MOV.U32 R25, RZ, RZ, R16 ;  /* 0x000000ffff197224 */ /* 0x000fe400078e0010 */
[----:B------:R-:W-:-:S05]  /*07e0*/  IMAD.HI.U32 R3, R3, R0, RZ ;  /* 0x0000000003037227 */ /* 0x000fca00078e00ff */
[----:B------:R-:W-:-:S05]  /*07f0*/  IADD3 R3, PT, PT, -R3, RZ, RZ ;  /* 0x000000ff03037210 */ /* 0x000fca0007ffe1ff */
[----:B------:R-:W-:-:S05]  /*0800*/  IMAD R2, R3, UR13, R0 ;  /* 0x0000000d03027c24 */ /* 0x000fca000f8e0200 */
[----:B------:R-:W-:-:S13]  /*0810*/  ISETP.GE.U32.AND P0, PT, R2, UR13, PT ;  /* 0x0000000d02007c0c */ /* 0x000fda000bf06070 */
[----:B------:R-:W-:-:S05]  /*0820*/  @P0 VIADD R2, R2, -UR13 ;  /* 0x8000000d02020c36 */ /* 0x000fca0008000000 */
[----:B------:R-:W-:-:S13]  /*0830*/  ISETP.GE.U32.AND P0, PT, R2, UR13, PT ;  /* 0x0000000d02007c0c */ /* 0x000fda000bf06070 */
[----:B------:R-:W-:Y:S01]  /*0840*/  @P0 VIADD R2, R2, -UR13 ;  /* 0x8000000d02020c36 */ /* 0x000fe20008000000 */
[----:B------:R-:W-:-:S04]  /*0850*/  @!P1 LOP3.LUT R2, RZ, UR13, RZ, 0x33, !PT ;  /* 0x0000000dff029c12 */ /* 0x000fc8000f8e33ff */
[----:B------:R-:W-:Y:S02]  /*0860*/  MOV R3, R2 ;  /* 0x0000000200037202 */ /* 0x000fe40000000f00 */
[----:B------:R-:W-:-:S03]  /*0870*/  LEA R0, R2, UR9, 0x2 ;  /* 0x0000000902007c11 */ /* 0x000fc6000f8e10ff */
[----:B------:R1:W-:Y:S04]  /*0880*/  STS.64 [UR5], R2 ;  /* 0x00000002ff007988 */ /* 0x0003e80008000a05 */
[----:B------:R1:W-:Y:S02]  /*0890*/  STS [R0], RZ ;  /* 0x000000ff00007388 */ /* 0x0003e40000000800 */
.L_x_13:
[----:B------:R-:W-:Y:S05]  /*08a0*/  BSYNC.RECONVERGENT B0 ;  /* 0x0000000000007941 */ /* 0x000fea0003800200 */
.L_x_12:
[----:B------:R-:W-:Y:S01]  /*08b0*/  BAR.SYNC.DEFER_BLOCKING 0x0 ;  /* 0x0000000000007b1d */ /* 0x000fe20000010000 */
[----:B------:R-:W-:-:S09]  /*08c0*/  UISETP.GE.U32.AND UP0, UPT, UR13, 0x2, UPT ;  /* 0x000000020d00788c */ /* 0x000fd2000bf06070 */
[----:B------:R-:W-:Y:S05]  /*08d0*/  BRA.U !UP0, `(.L_x_14) ;  /* 0x0000000108e87547 */ /* 0x000fea000b800000 */
[----:B------:R-:W-:-:S05]  /*08e0*/  UMOV UR9, 0x1 ;  /* 0x0000000100097882 */ /* 0x000fca0000000000 */
.L_x_16:
[----:B--2---:R-:W2:Y:S01]  /*08f0*/  S2UR UR8, SR_CgaCtaId ;  /* 0x00000000000879c3 */ /* 0x004ea20000008800 */
[----:B------:R-:W-:Y:S01]  /*0900*/  UMOV UR5, 0x400 ;  /* 0x0000040000057882 */ /* 0x000fe20000000000 */
[----:B-1----:R-:W-:Y:S06]  /*0910*/  LDS R0, [R21] ;  /* 0x0000000015007984 */ /* 0x002fec0000000800 */
[----:B0-----:R-:W0:Y:S01]  /*0920*/  LDC.64 R2, c[0x0][0x390] ;  /* 0x0000e400ff027b82 */ /* 0x001e220000000a00 */
[----:B--2---:R-:W-:-:S09]  /*0930*/  ULEA UR5, UR8, UR5, 0x18 ;  /* 0x0000000508057291 */ /* 0x004fd2000f8ec0ff */
[----:B------:R-:W1:Y:S02]  /*0940*/  LDS R17, [UR5] ;  /* 0x00000005ff117984 */ /* 0x000e640008000800 */
[----:B-1----:R-:W-:-:S04]  /*0950*/  IMAD R17, R17, UR13, R20 ;  /* 0x0000000d11117c24 */ /* 0x002fc8000f8e0214 */
[----:B0-----:R-:W-:-:S06]  /*0960*/  IMAD.WIDE R2, R17, 0x4, R2 ;  /* 0x0000000411027825 */ /* 0x001fcc00078e0202 */
[----:B------:R0:W2:Y:S01]  /*0970*/  LDG.E R2, desc[UR14][R2.64] ;  /* 0x0000000e02027981 */ /* 0x0000a2000c1e1900 */
[----:B-----5:R-:W-:Y:S01]  /*0980*/  SHF.R.U32.HI R16, RZ, 0x2, R15 ;  /* 0x00000002ff107819 */ /* 0x020fe2000001160f */
[C---:B------:R-:W-:Y:S01]  /*0990*/  IMAD.SHL.U32 R18, R23.reuse, 0x10, RZ ;  /* 0x0000001017127824 */ /* 0x040fe200078e00ff */
[----:B------:R-:W-:Y:S01]  /*09a0*/  UIADD3 UR9, UPT, UPT, UR9, 0x1, URZ ;  /* 0x0000000109097890 */ /* 0x000fe2000fffe0ff */
[----:B------:R-:W-:Y:S01]  /*09b0*/  VIADD R14, R14, 0x587c5 ;  /* 0x000587c50e0e7836 */ /* 0x000fe20000000000 */
[----:B------:R-:W-:Y:S02]  /*09c0*/  LOP3.LUT R16, R16, R15, RZ, 0x3c, !PT ;  /* 0x0000000f10107212 */ /* 0x000fe400078e3cff */
[----:B------:R-:W-:Y:S02]  /*09d0*/  UISETP.NE.AND UP2, UPT, UR9, UR13, UPT ;  /* 0x0000000d0900728c */ /* 0x000fe4000bf45270 */
[----:B------:R-:W-:Y:S02]  /*09e0*/  SHF.L.U32 R15, R16, 0x1, RZ ;  /* 0x00000001100f7819 */ /* 0x000fe400000006ff */
[----:B0-----:R-:W-:Y:S01]  /*09f0*/  I2FP.F32.S32 R3, R0 ;  /* 0x0000000000037245 */ /* 0x001fe20000201400 */
[----:B------:R-:W-:Y:S01]  /*0a00*/  IMAD.U32 R0, RZ, RZ, UR13 ;  /* 0x0000000dff007e24 */ /* 0x000fe2000f8e00ff */
[----:B------:R-:W-:-:S04]  /*0a10*/  LOP3.LUT R15, R23, R18, R15, 0x96, !PT ;  /* 0x00000012170f7212 */ /* 0x000fc800078e960f */
[----:B------:R-:W-:Y:S01]  /*0a20*/  LOP3.LUT R17, R15, R16, RZ, 0x3c, !PT ;  /* 0x000000100f117212 */ /* 0x000fe200078e3cff */
[----:B------:R-:W-:-:S04]  /*0a30*/  HFMA2 R16, -RZ, RZ, 0.1171875, 0 ;  /* 0x2f800000ff107431 */ /* 0x000fc800000001ff */
[----:B------:R-:W-:-:S05]  /*0a40*/  IMAD.IADD R15, R17, 0x1, R14 ;  /* 0x00000001110f7824 */ /* 0x000fca00078e020e */
[----:B------:R-:W-:-:S05]  /*0a50*/  I2FP.F32.U32 R15, R15 ;  /* 0x0000000f000f7245 */ /* 0x000fca0000201000 */
[----:B------:R-:W-:Y:S01]  /*0a60*/  FFMA R15, R15, R16, 1.1641532182693481445e-10 ;  /* 0x2f0000000f0f7423 */ /* 0x000fe20000000010 */
[----:B--2---:R-:W-:-:S04]  /*0a70*/  FMUL R2, R2, R3 ;  /* 0x0000000302027220 */ /* 0x004fc80000400000 */
[----:B------:R-:W-:Y:S01]  /*0a80*/  FMUL R3, R2, R15 ;  /* 0x0000000f02037220 */ /* 0x000fe20000400000 */
[----:B------:R-:W-:Y:S01]  /*0a90*/  IMAD.MOV.U32 R15, RZ, RZ, R26 ;  /* 0x000000ffff0f7224 */ /* 0x000fe200078e001a */
[----:B------:R-:W-:Y:S01]  /*0aa0*/  MOV R26, R25 ;  /* 0x00000019001a7202 */ /* 0x000fe20000000f00 */
[----:B------:R-:W-:Y:S02]  /*0ab0*/  IMAD.MOV.U32 R25, RZ, RZ, R27 ;  /* 0x000000ffff197224 */ /* 0x000fe400078e001b */
[----:B------:R0:W-:Y:S01]  /*0ac0*/  STS [R22], R3 ;  /* 0x0000000316007388 */ /* 0x0001e20000000800 */
[----:B------:R-:W-:Y:S01]  /*0ad0*/  IMAD.MOV.U32 R27, RZ, RZ, R23 ;  /* 0x000000ffff1b7224 */ /* 0x000fe200078e0017 */
[----:B------:R-:W-:-:S07]  /*0ae0*/  MOV R23, R17 ;  /* 0x0000001100177202 */ /* 0x000fce0000000f00 */
.L_x_15:
[----:B------:R-:W-:-:S04]  /*0af0*/  SHF.R.U32.HI R19, RZ, 0x1, R0 ;  /* 0x00000001ff137819 */ /* 0x000fc80000011600 */
[----:B------:R-:W-:-:S13]  /*0b00*/  ISETP.GE.U32.AND P1, PT, R20, R19, PT ;  /* 0x000000131400720c */ /* 0x000fda0003f26070 */
[----:B0-----:R-:W-:Y:S01]  /*0b10*/  @!P1 IMAD R3, R19, 0x4, R22 ;  /* 0x0000000413039824 */ /* 0x001fe200078e0216 */
[----:B------:R-:W-:Y:S05]  /*0b20*/  @!P1 LDS R2, [R22] ;  /* 0x0000000016029984 */ /* 0x000fea0000000800 */
[----:B------:R-:W0:Y:S02]  /*0b30*/  @!P1 LDS R3, [R3] ;  /* 0x0000000003039984 */ /* 0x000e240000000800 */
[----:B0-----:R-:W-:-:S04]  /*0b40*/  @!P1 FSETP.GT.AND P0, PT, R2, R3, PT ;  /* 0x000000030200920b */ /* 0x001fc80003f04000 */
[----:B-1----:R-:W-:Y:S02]  /*0b50*/  @!P1 SEL R17, R19, RZ, !P0 ;  /* 0x000000ff13119207 */ /* 0x002fe40004000000 */
[----:B------:R-:W-:Y:S02]  /*0b60*/  ISETP.GT.U32.AND P0, PT, R0, 0x3, PT ;  /* 0x000000030000780c */ /* 0x000fe40003f04070 */
[----:B------:R-:W-:Y:S01]  /*0b70*/  MOV R0, R19 ;  /* 0x0000001300007202 */ /* 0x000fe20000000f00 */
[----:B------:R-:W-:-:S05]  /*0b80*/  @!P1 IMAD.IADD R17, R17, 0x1, R20 ;  /* 0x0000000111119824 */ /* 0x000fca00078e0214 */
[----:B------:R1:W-:Y:S01]  /*0b90*/  @!P1 STS [R24], R17 ;  /* 0x0000001118009388 */ /* 0x0003e20000000800 */
[----:B------:R-:W-:Y:S06]  /*0ba0*/  BAR.SYNC.DEFER_BLOCKING 0x0 ;  /* 0x0000000000007b1d */ /* 0x000fec0000010000 */
[----:B------:R-:W-:Y:S05]  /*0bb0*/  @P0 BRA `(.L_x_15) ;  /* 0xfffffffc00cc0947 */ /* 0x000fea000383ffff */
[----:B------:R-:W0:Y:S02]  /*0bc0*/  LDS R3, [UR12] ;  /* 0x0000000cff037984 */ /* 0x000e240008000800 */
[----:B0-----:R-:W-:-:S13]  /*0bd0*/  ISETP.NE.AND P0, PT, R20, R3, PT ;  /* 0x000000031400720c */ /* 0x001fda0003f05270 */
[----:B------:R-:W1:Y:S01]  /*0be0*/  @!P0 S2R R3, SR_CgaCtaId ;  /* 0x0000000000038919 */ /* 0x000e620000008800 */
[----:B------:R-:W-:Y:S01]  /*0bf0*/  @!P0 MOV R0, 0x400 ;  /* 0x0000040000008802 */ /* 0x000fe20000000f00 */
[----:B------:R-:W-:Y:S03]  /*0c00*/  @!P0 STS [R21], RZ ;  /* 0x000000ff15008388 */ /* 0x000fe60000000800 */
[----:B-1----:R-:W-:-:S05]  /*0c10*/  @!P0 LEA R17, R3, R0, 0x18 ;  /* 0x0000000003118211 */ /* 0x002fca00078ec0ff */
[----:B------:R-:W0:Y:S02]  /*0c20*/  @!P0 LDS R0, [R17] ;  /* 0x0000000011008984 */ /* 0x000e240000000800 */
[----:B0-----:R-:W-:-:S05]  /*0c30*/  @!P0 LEA R3, R0, UR11, 0x2 ;  /* 0x0000000b00038c11 */ /* 0x001fca000f8e10ff */
[----:B------:R2:W-:Y:S04]  /*0c40*/  @!P0 STS [R3], R20 ;  /* 0x0000001403008388 */ /* 0x0005e80000000800 */
[----:B------:R2:W-:Y:S01]  /*0c50*/  @!P0 STS [R17], R20 ;  /* 0x0000001411008388 */ /* 0x0005e20000000800 */
[----:B------:R-:W-:Y:S06]  /*0c60*/  BAR.SYNC.DEFER_BLOCKING 0x0 ;  /* 0x0000000000007b1d */ /* 0x000fec0000010000 */
[----:B------:R-:W-:Y:S05]  /*0c70*/  BRA.U UP2, `(.L_x_16) ;  /* 0xfffffffd021c7547 */ /* 0x000fea000b83ffff */
.L_x_14:
[----:B-1----:R-:W-:Y:S02]  /*0c80*/  IMAD.U32 R0, RZ, RZ, UR13 ;  /* 0x0000000dff007e24 */ /* 0x002fe4000f8e00ff */
[----:B------:R-:W-:Y:S02]  /*0c90*/  IMAD R19, R20, UR13, RZ ;  /* 0x0000000d14137c24 */ /* 0x000fe4000f8e02ff */
[----:B------:R-:W-:-:S05]  /*0ca0*/  IMAD R0, R0, 0x8, R21 ;  /* 0x0000000800007824 */ /* 0x000fca00078e0215 */
[----:B------:R-:W1:Y:S02]  /*0cb0*/  LDS R2, [R0] ;  /* 0x0000000000027984 */ /* 0x000e640000000800 */
[----:B-1----:R-:W-:-:S13]  /*0cc0*/  ISETP.NE.AND P0, PT, R2, -0x1, PT ;  /* 0xffffffff0200780c */ /* 0x002fda0003f05270 */
[----:B0-2---:R-:W0:Y:S01]  /*0cd0*/  @!P0 S2R R3, SR_CgaCtaId ;  /* 0x0000000000038919 */ /* 0x005e220000008800 */
[----:B------:R-:W-:-:S04]  /*0ce0*/  @!P0 MOV R2, 0x400 ;  /* 0x0000040000028802 */ /* 0x000fc80000000f00 */
[----:B0-----:R-:W-:Y:S02]  /*0cf0*/  @!P0 LEA R17, R3, R2, 0x18 ;  /* 0x0000000203118211 */ /* 0x001fe400078ec0ff */
[----:B------:R-:W0:Y:S04]  /*0d00*/  LDC.64 R2, c[0x0][0x380] ;  /* 0x0000e000ff027b82 */ /* 0x000e280000000a00 */
[----:B------:R-:W1:Y:S04]  /*0d10*/  @!P0 LDS R17, [R17+0x4] ;  /* 0x0000040011118984 */ /* 0x000e680000000800 */
[----:B-1----:R-:W-:Y:S01]  /*0d20*/  @!P0 STS [R0], R17 ;  /* 0x0000001100008388 */ /* 0x002fe20000000800 */
[----:B------:R-:W-:Y:S06]  /*0d30*/  BAR.SYNC.DEFER_BLOCKING 0x0 ;  /* 0x0000000000007b1d */ /* 0x000fec0000010000 */
[----:B------:R-:W1:Y:S02]  /*0d40*/  LDS R16, [R0] ;  /* 0x0000000000107984 */ /* 0x000e640000000800 */
[----:B-1----:R-:W-:-:S05]  /*0d50*/  IADD3 R19, PT, PT, R19, R16, RZ ;  /* 0x0000001013137210 */ /* 0x002fca0007ffe0ff */
[----:B0-----:R-:W-:-:S06]  /*0d60*/  IMAD.WIDE R2, R19, 0x4, R2 ;  /* 0x0000000413027825 */ /* 0x001fcc00078e0202 */
[----:B------:R-:W2:Y:S04]  /*0d70*/  LDG.E R3, desc[UR14][R2.64] ;  /* 0x0000000e02037981 */ /* 0x000ea8000c1e1900 */
[----:B--2---:R0:W-:Y:S01]  /*0d80*/  STS [R22], R3 ;  /* 0x0000000316007388 */ /* 0x0041e20000000800 */
[----:B------:R-:W-:Y:S05]  /*0d90*/  BRA.U !UP0, `(.L_x_17) ;  /* 0x0000000108347547 */ /* 0x000fea000b800000 */
[----:B------:R-:W-:-:S07]  /*0da0*/  IMAD.U32 R2, RZ, RZ, UR13 ;  /* 0x0000000dff027e24 */ /* 0x000fce000f8e00ff */
.L_x_18:
[----:B------:R-:W-:-:S04]  /*0db0*/  SHF.R.U32.HI R19, RZ, 0x1, R2 ;  /* 0x00000001ff137819 */ /* 0x000fc80000011602 */
[----:B------:R-:W-:-:S13]  /*0dc0*/  ISETP.GE.U32.AND P0, PT, R20, R19, PT ;  /* 0x000000131400720c */ /* 0x000fda0003f06070 */
[----:B0-----:R-:W-:Y:S01]  /*0dd0*/  @!P0 IMAD R3, R19, 0x4, R22 ;  /* 0x0000000413038824 */ /* 0x001fe200078e0216 */
[----:B------:R-:W-:Y:S05]  /*0de0*/  @!P0 LDS R16, [R22] ;  /* 0x0000000016108984 */ /* 0x000fea0000000800 */
[----:B------:R-:W0:Y:S02]  /*0df0*/  @!P0 LDS R3, [R3] ;  /* 0x0000000003038984 */ /* 0x000e240000000800 */
[----:B0-----:R-:W-:-:S05]  /*0e00*/  @!P0 FADD R17, R3, R16 ;  /* 0x0000001003118221 */ /* 0x001fca0000000000 */
[----:B------:R1:W-:Y:S01]  /*0e10*/  @!P0 STS [R22], R17 ;  /* 0x0000001116008388 */ /* 0x0003e20000000800 */
[----:B------:R-:W-:Y:S01]  /*0e20*/  BAR.SYNC.DEFER_BLOCKING 0x0 ;  /* 0x0000000000007b1d */ /* 0x000fe20000010000 */
[----:B------:R-:W-:Y:S02]  /*0e30*/  ISETP.GT.U32.AND P0, PT, R2, 0x3, PT ;  /* 0x000000030200780c */ /* 0x000fe40003f04070 */
[----:B------:R-:W-:-:S11]  /*0e40*/  MOV R2, R19 ;  /* 0x0000001300027202 */ /* 0x000fd60000000f00 */
[----:B-1----:R-:W-:Y:S05]  /*0e50*/  @P0 BRA `(.L_x_18) ;  /* 0xfffffffc00d40947 */ /* 0x002fea000383ffff */
[----:B------:R1:W2:Y:S02]  /*0e60*/  LDS R16, [R0] ;  /* 0x0000000000107984 */ /* 0x0002a40000000800 */
.L_x_17:
[----:B------:R-:W3:Y:S01]  /*0e70*/  @!P3 LDS R29, [UR10] ;  /* 0x0000000aff1db984 */ /* 0x000ee20008000800 */
[----:B--2---:R-:W-:Y:S01]  /*0e80*/  I2FP.F32.S32 R19, R16 ;  /* 0x0000001000137245 */ /* 0x004fe20000201400 */
[----:B------:R-:W-:Y:S01]  /*0e90*/  IMAD.U32 R16, RZ, RZ, UR6 ;  /* 0x00000006ff107e24 */ /* 0x000fe2000f8e00ff */
[----:B0-----:R-:W0:Y:S01]  /*0ea0*/  LDC.64 R2, c[0x0][0x3a0] ;  /* 0x0000e800ff027b82 */ /* 0x001e220000000a00 */
[----:B------:R-:W-:Y:S02]  /*0eb0*/  IMAD.U32 R17, RZ, RZ, UR7 ;  /* 0x00000007ff117e24 */ /* 0x000fe4000f8e00ff */
[----:B------:R-:W-:Y:S04]  /*0ec0*/  STG.E desc[UR14][R12.64], R19 ;  /* 0x000000130c007986 */ /* 0x000fe8000c10190e */
[----:B---3--:R2:W-:Y:S01]  /*0ed0*/  @!P3 STG.E desc[UR14][R16.64], R29 ;  /* 0x0000001d1000b986 */ /* 0x0085e2000c10190e */
[----:B------:R-:W-:Y:S06]  /*0ee0*/  MEMBAR.SC.GPU ;  /* 0x0000000000007992 */ /* 0x000fec0000002000 */
[----:B------:R-:W-:-:S00]  /*0ef0*/  ERRBAR ;  /* 0x00000000000079ab */ /* 0x000fc00000000000 */
[----:B------:R-:W-:Y:S06]  /*0f00*/  CGAERRBAR ;  /* 0x00000000000075ab */ /* 0x000fec0000000000 */
[----:B------:R-:W-:Y:S01]  /*0f10*/  CCTL.IVALL ;  /* 0x00000000ff00798f */ /* 0x000fe20002000000 */
[----:B0-----:R-:W-:-:S03]  /*0f20*/  IMAD.WIDE.U32 R2, R20, 0x4, R2 ;  /* 0x0000000414027825 */ /* 0x001fc600078e0002 */
[----:B-1----:R-:W3:Y:S01]  /*0f30*/  LDG.E R0, desc[UR14][R8.64] ;  /* 0x0000000e08007981 */ /* 0x002ee2000c1e1900 */
[----:B------:R-:W3:Y:S03]  /*0f40*/  LDCU UR5, c[0x3][0x50] ;  /* 0x00c00a00ff0577ac */ /* 0x000ee60008000800 */
[----:B--2---:R-:W2:Y:S04]  /*0f50*/  LDG.E R16, desc[UR14][R10.64] ;  /* 0x0000000e0a107981 */ /* 0x004ea8000c1e1900 */
[----:B------:R-:W4:Y:S01]  /*0f60*/  LDG.E R2, desc[UR14][R2.64] ;  /* 0x0000000e02027981 */ /* 0x000f22000c1e1900 */
[----:B------:R-:W-:Y:S01]  /*0f70*/  BSSY.RECONVERGENT B0, `(.L_x_19) ;  /* 0x0000011000007945 */ /* 0x000fe20003800200 */
[----:B---3--:R-:W-:-:S05]  /*0f80*/  FMUL R17, R0, UR5 ;  /* 0x0000000500117c20 */ /* 0x008fca0008400000 */
[----:B------:R0:W-:Y:S01]  /*0f90*/  STS [R22], R17 ;  /* 0x0000001116007388 */ /* 0x0001e20000000800 */
[----:B----4-:R-:W-:-:S04]  /*0fa0*/  IADD3 R0, PT, PT, R2, 0x1800000, RZ ;  /* 0x0180000002007810 */ /* 0x010fc80007ffe0ff */
[----:B------:R-:W-:Y:S01]  /*0fb0*/  LOP3.LUT R0, R0, 0x7f800000, RZ, 0xc0, !PT ;  /* 0x7f80000000007812 */ /* 0x000fe200078ec0ff */
[----:B--2---:R-:W1:Y:S03]  /*0fc0*/  F2I.TRUNC.NTZ R16, R16 ;  /* 0x0000001000107305 */ /* 0x004e66000020f100 */
[----:B------:R-:W-:-:S13]  /*0fd0*/  ISETP.GT.U32.AND P0, PT, R0, 0x1ffffff, PT ;  /* 0x01ffffff0000780c */ /* 0x000fda0003f04070 */
[----:B01----:R-:W-:Y:S05]  /*0fe0*/  @P0 BRA `(.L_x_20) ;  /* 0x0000000000140947 */ /* 0x003fea0003800000 */
[----:B------:R-:W-:Y:S01]  /*0ff0*/  IMAD.MOV.U32 R0, RZ, RZ, R2 ;  /* 0x000000ffff007224 */ /* 0x000fe200078e0002 */
[----:B------:R-:W-:-:S07]  /*1000*/  MOV R29, 0x1020 ;  /* 0x00001020001d7802 */ /* 0x000fce0000000f00 */
[----:B-----5:R-:W-:Y:S05]  /*1010*/  CALL.REL.NOINC `($__internal_0_$__cuda_sm20_rcp_rn_f32_slowpath) ;  /* 0x0000000000c87944 */ /* 0x020fea0003c00000 */
[----:B------:R-:W-:Y:S01]  /*1020*/  MOV R3, R0 ;  /* 0x0000000000037202 */ /* 0x000fe20000000f00 */
[----:B------:R-:W-:Y:S06]  /*1030*/  BRA `(.L_x_21) ;  /* 0x0000000000107947 */ /* 0x000fec0003800000 */
.L_x_20:
[----:B------:R-:W0:Y:S02]  /*1040*/  MUFU.RCP R3, R2 ;  /* 0x0000000200037308 */ /* 0x000e240000001000 */
[----:B0-----:R-:W-:-:S04]  /*1050*/  FFMA R0, R2, R3, -1 ;  /* 0xbf80000002007423 */ /* 0x001fc80000000003 */
[----:B------:R-:W-:-:S04]  /*1060*/  FADD.FTZ R0, -R0, -RZ ;  /* 0x800000ff00007221 */ /* 0x000fc80000010100 */
[----:B------:R-:W-:-:S07]  /*1070*/  FFMA R3, R3, R0, R3 ;  /* 0x0000000003037223 */ /* 0x000fce0000000003 */
.L_x_21:
[----:B------:R-:W-:Y:S05]  /*1080*/  BSYNC.RECONVERGENT B0 ;  /* 0x0000000000007941 */ /* 0x000fea0003800200 */
.L_x_19:
[----:B------:R-:W-:Y:S01]  /*1090*/  BSSY.RECONVERGENT B0, `(.L_x_22) ;  /* 0x0000006000007945 */ /* 0x000fe20003800200 */
[----:B------:R-:W-:-:S07]  /*10a0*/  LEA R16, R16, UR10, 0x2 ;  /* 0x0000000a10107c11 */ /* 0x000fce000f8e10ff */
.L_x_23:
[----:B------:R-:W0:Y:S02]  /*10b0*/  LDS R18, [R16] ;  /* 0x0000000010127984 */ /* 0x000e240000000800 */
[----:B0-----:R-:W-:-:S05]  /*10c0*/  FADD R19, R3, R18 ;  /* 0x0000001203137221 */ /* 0x001fca0000000000 */
[----:B------:R-:W0:Y:S02]  /*10d0*/  ATOMS.CAST.SPIN P0, [R16], R18, R19 ;  /* 0x000000121000758d */ /* 0x000e240001800013 */
[----:B0-----:R-:W-:Y:S05]  /*10e0*/  @!P0 BRA `(.L_x_23) ;  /* 0xfffffffc00f08947 */ /* 0x001fea000383ffff */
[----:B------:R-:W-:Y:S05]  /*10f0*/  BSYNC.RECONVERGENT B0 ;  /* 0x0000000000007941 */ /* 0x000fea0003800200 */
.L_x_22:
[----:B------:R-:W2:Y:S02]  /*1100*/  LDG.E R0, desc[UR14][R12.64] ;  /* 0x0000000e0c007981 */ /* 0x000ea4000c1e1900 */
[----:B--2---:R-:W0:Y:S02]  /*1110*/  F2I.TRUNC.NTZ R0, R0 ;  /* 0x0000000000007305 */ /* 0x004e24000020f100 */
[----:B0-----:R-:W-:Y:S01]  /*1120*/  STS [R21], R0 ;  /* 0x0000000015007388 */ /* 0x001fe20000000800 */
[----:B------:R-:W-:Y:S06]  /*1130*/  BAR.SYNC.DEFER_BLOCKING 0x0 ;  /* 0x0000000000007b1d */ /* 0x000fec0000010000 */
[----:B------:R-:W0:Y:S02]  /*1140*/  LDS R2, [R21] ;  /* 0x0000000015027984 */ /* 0x000e240000000800 */
[----:B0-----:R-:W-:-:S05]  /*1150*/  LEA R17, R2, UR12, 0x2 ;  /* 0x0000000c02117c11 */ /* 0x001fca000f8e10ff */
[----:B------:R-:W-:Y:S01]  /*1160*/  STS [R17], R20 ;  /* 0x0000001411007388 */ /* 0x000fe20000000800 */
[----:B------:R-:W-:Y:S06]  /*1170*/  BAR.SYNC.DEFER_BLOCKING 0x0 ;  /* 0x0000000000007b1d */ /* 0x000fec0000010000 */
[----:B------:R-:W0:Y:S02]  /*1180*/  LDS R2, [R24] ;  /* 0x0000000018027984 */ /* 0x000e240000000800 */
[----:B0-----:R-:W-:-:S05]  /*1190*/  I2FP.F32.S32 R19, R2 ;  /* 0x0000000200137245 */ /* 0x001fca0000201400 */
[----:B------:R0:W-:Y:S01]  /*11a0*/  STG.E desc[UR14][R12.64], R19 ;  /* 0x000000130c007986 */ /* 0x0001e2000c10190e */
[----:B------:R-:W-:Y:S06]  /*11b0*/  MEMBAR.SC.GPU ;  /* 0x0000000000007992 */ /* 0x000fec0000002000 */
[----:B------:R-:W-:-:S00]  /*11c0*/  ERRBAR ;  /* 0x00000000000079ab */ /* 0x000fc00000000000 */
[----:B------:R-:W-:Y:S06]  /*11d0*/  CGAERRBAR ;  /* 0x00000000000075ab */ /* 0x000fec0000000000 */
[----:B------:R-:W-:Y:S04]  /*11e0*/  CCTL.IVALL ;  /* 0x00000000ff00798f */ /* 0x000fe80002000000 */
[----:B------:R-:W2:Y:S01]  /*11f0*/  LDG.E R0, desc[UR14][R10.64] ;  /* 0x0000000e0a007981 */ /* 0x000ea2000c1e1900 */
[----:B------:R-:W-:Y:S01]  /*1200*/  BSSY.RECONVERGENT B0, `(.L_x_24) ;  /* 0x0000007000007945 */ /* 0x000fe20003800200 */
[----:B--2---:R-:W1:Y:S02]  /*1210*/  F2I.TRUNC.NTZ R0, R0 ;  /* 0x0000000000007305 */ /* 0x004e64000020f100 */
[----:B01----:R-:W-:-:S07]  /*1220*/  LEA R2, R0, UR10, 0x2 ;  /* 0x0000000a00027c11 */ /* 0x003fce000f8e10ff */
.L_x_25:
[----:B------:R-:W0:Y:S02]  /*1230*/  LDS R16, [R2] ;  /* 0x0000000002107984 */ /* 0x000e240000000800 */
[----:B0-----:R-:W-:-:S05]  /*1240*/  FADD R17, R3, R16 ;  /* 0x0000001003117221 */ /* 0x001fca0000000000 */
[----:B------:R-:W0:Y:S02]  /*1250*/  ATOMS.CAST.SPIN P0, [R2], R16, R17 ;  /* 0x000000100200758d */ /* 0x000e240001800011 */
[----:B0-----:R-:W-:Y:S05]  /*1260*/  @!P0 BRA `(.L_x_25) ;  /* 0xfffffffc00f08947 */ /* 0x001fea000383ffff */
[----:B------:R-:W-:Y:S05]  /*1270*/  BSYNC.RECONVERGENT B0 ;  /* 0x0000000000007941 */ /* 0x000fea0003800200 */
.L_x_24:
[----:B------:R-:W0:Y:S04]  /*1280*/  LDS R3, [R22] ;  /* 0x0000000016037984 */ /* 0x000e280000000800 */
[----:B0-----:R0:W-:Y:S01]  /*1290*/  STG.E desc[UR14][R8.64], R3 ;  /* 0x0000000308007986 */ /* 0x0011e2000c10190e */
[----:B------:R-:W-:Y:S06]  /*12a0*/  MEMBAR.SC.GPU ;  /* 0x0000000000007992 */ /* 0x000fec0000002000 */
[----:B------:R-:W-:-:S00]  /*12b0*/  ERRBAR ;  /* 0x00000000000079ab */ /* 0x000fc00000000000 */
[----:B------:R-:W-:Y:S06]  /*12c0*/  CGAERRBAR ;  /* 0x00000000000075ab */ /* 0x000fec0000000000 */
[----:B------:R-:W-:Y:S01]  /*12d0*/  CCTL.IVALL ;  /* 0x00000000ff00798f */ /* 0x000fe20002000000 */
[----:B------:R-:W-:Y:S01]  /*12e0*/  IMAD.MOV.U32 R18, RZ, RZ, R26 ;  /* 0x000000ffff127224 */ /* 0x000fe200078e001a */
[----:B------:R-:W-:Y:S01]  /*12f0*/  MOV R19, R25 ;  /* 0x0000001900137202 */ /* 0x000fe20000000f00 */
[----:B------:R-:W-:Y:S01]  /*1300*/  IMAD.MOV.U32 R16, RZ, RZ, R27 ;  /* 0x000000ffff107224 */ /* 0x000fe200078e001b */
[----:B------:R-:W-:Y:S01]  /*1310*/  MOV R17, R23 ;  /* 0x0000001700117202 */ /* 0x000fe20000000f00 */
[----:B------:R-:W-:Y:S06]  /*1320*/  BRA.U UP1, `(.L_x_26) ;  /* 0xffffffed01e87547 */ /* 0x000fec000b83ffff */
[----:B------:R-:W-:Y:S05]  /*1330*/  EXIT ;  /* 0x000000000000794d */ /* 0x000fea0003800000 */
        .weak           $__internal_0_$__cuda_sm20_rcp_rn_f32_slowpath
        .type           $__internal_0_$__cuda_sm20_rcp_rn_f32_slowpath,@function
        .size           $__internal_0_$__cuda_sm20_rcp_rn_f32_slowpath,(.L_x_32 - $__internal_0_$__cuda_sm20_rcp_rn_f32_slowpath)
$__internal_0_$__cuda_sm20_rcp_rn_f32_slowpath:
[----:B------:R-:W-:Y:S01]  /*1340*/  IMAD.SHL.U32 R2, R0, 0x2, RZ ;  /* 0x0000000200027824 */ /* 0x000fe200078e00ff */
[----:B------:R-:W-:Y:S04]  /*1350*/  BSSY.RECONVERGENT B1, `(.L_x_27) ;  /* 0x0000030000017945 */ /* 0x000fe80003800200 */
[----:B------:R-:W-:-:S04]  /*1360*/  SHF.R.U32.HI R2, RZ, 0x18, R2 ;  /* 0x00000018ff027819 */ /* 0x000fc80000011602 */
[----:B------:R-:W-:-:S13]  /*1370*/  ISETP.NE.U32.AND P0, PT, R2, RZ, PT ;  /* 0x000000ff0200720c */ /* 0x000fda0003f05070 */
[----:B------:R-:W-:Y:S05]  /*1380*/  @P0 BRA `(.L_x_28) ;  /* 0x0000000000280947 */ /* 0x000fea0003800000 */
[----:B------:R-:W-:-:S04]  /*1390*/  SHF.L.U32 R2, R0, 0x1, RZ ;  /* 0x0000000100027819 */ /* 0x000fc800000006ff */
[----:B------:R-:W-:-:S13]  /*13a0*/  ISETP.NE.AND P0, PT, R2, RZ, PT ;  /* 0x000000ff0200720c */ /* 0x000fda0003f05270 */
[----:B------:R-:W-:Y:S01]  /*13b0*/  @P0 FFMA R30, R0, 1.84467440737095516160e+19, RZ ;  /* 0x5f800000001e0823 */ /* 0x000fe200000000ff */
[----:B------:R-:W-:Y:S08]  /*13c0*/  @!P0 MUFU.RCP R3, R0 ;  /* 0x0000000000038308 */ /* 0x000ff00000001000 */
[----:B------:R-:W0:Y:S02]  /*13d0*/  @P0 MUFU.RCP R31, R30 ;  /* 0x0000001e001f0308 */ /* 0x000e240000001000 */
[----:B0-----:R-:W-:-:S04]  /*13e0*/  @P0 FFMA R2, R30, R31, -1 ;  /* 0xbf8000001e020423 */ /* 0x001fc8000000001f */
[----:B------:R-:W-:-:S04]  /*13f0*/  @P0 FADD.FTZ R2, -R2, -RZ ;  /* 0x800000ff02020221 */ /* 0x000fc80000010100 */
[----:B------:R-:W-:-:S04]  /*1400*/  @P0 FFMA R2, R31, R2, R31 ;  /* 0x000000021f020223 */ /* 0x000fc8000000001f */
[----:B------:R-:W-:Y:S01]  /*1410*/  @P0 FFMA R3, R2, 1.84467440737095516160e+19, RZ ;  /* 0x5f80000002030823 */ /* 0x000fe200000000ff */
[----:B------:R-:W-:Y:S06]  /*1420*/  BRA `(.L_x_29) ;  /* 0x0000000000887947 */ /* 0x000fec0003800000 */
.L_x_28:
[----:B------:R-:W-:-:S05]  /*1430*/  VIADD R3, R2, 0xffffff03 ;  /* 0xffffff0302037836 */ /* 0x000fca0000000000 */
[----:B------:R-:W-:-:S13]  /*1440*/  ISETP.GT.U32.AND P0, PT, R3, 0x1, PT ;  /* 0x000000010300780c */ /* 0x000fda0003f04070 */
[----:B------:R-:W-:Y:S05]  /*1450*/  @P0 BRA `(.L_x_30) ;  /* 0x0000000000780947 */ /* 0x000fea0003800000 */
[----:B------:R-:W-:Y:S01]  /*1460*/  LOP3.LUT R30, R0, 0x7fffff, RZ, 0xc0, !PT ;  /* 0x007fffff001e7812 */ /* 0x000fe200078ec0ff */
[----:B------:R-:W-:-:S03]  /*1470*/  HFMA2 R34, -RZ, RZ, 0, 1.78813934326171875e-07 ;  /* 0x00000003ff227431 */ /* 0x000fc600000001ff */
[----:B------:R-:W-:-:S04]  /*1480*/  LOP3.LUT R31, R30, 0x3f800000, RZ, 0xfc, !PT ;  /* 0x3f8000001e1f7812 */ /* 0x000fc800078efcff */
[----:B------:R-:W0:Y:S02]  /*1490*/  MUFU.RCP R30, R31 ;  /* 0x0000001f001e7308 */ /* 0x000e240000001000 */
[----:B0-----:R-:W-:-:S04]  /*14a0*/  FFMA R32, R31, R30, -1 ;  /* 0xbf8000001f207423 */ /* 0x001fc8000000001e */
[----:B------:R-:W-:-:S04]  /*14b0*/  FADD.FTZ R33, -R32, -RZ ;  /* 0x800000ff20217221 */ /* 0x000fc80000010100 */
[CCC-:B------:R-:W-:Y:S01]  /*14c0*/  FFMA.RM R32, R30.reuse, R33.reuse, R30.reuse ;  /* 0x000000211e207223 */ /* 0x1c0fe2000000401e */
[----:B------:R-:W-:-:S04]  /*14d0*/  FFMA.RP R33, R30, R33, R30 ;  /* 0x000000211e217223 */ /* 0x000fc8000000801e */
[C---:B------:R-:W-:Y:S02]  /*14e0*/  LOP3.LUT R30, R32.reuse, 0x7fffff, RZ, 0xc0, !PT ;  /* 0x007fffff201e7812 */ /* 0x040fe400078ec0ff */
[----:B------:R-:W-:Y:S02]  /*14f0*/  FSETP.NEU.FTZ.AND P0, PT, R32, R33, PT ;  /* 0x000000212000720b */ /* 0x000fe40003f1d000 */
[----:B------:R-:W-:Y:S02]  /*1500*/  SHF.L.U32 R33, R34, R3, RZ ;  /* 0x0000000322217219 */ /* 0x000fe400000006ff */
[----:B------:R-:W-:Y:S02]  /*1510*/  LOP3.LUT R30, R30, 0x800000, RZ, 0xfc, !PT ;  /* 0x008000001e1e7812 */ /* 0x000fe400078efcff */
[----:B------:R-:W-:Y:S02]  /*1520*/  SEL R32, RZ, 0xffffffff, !P0 ;  /* 0xffffffffff207807 */ /* 0x000fe40004000000 */
[----:B------:R-:W-:-:S03]  /*1530*/  LOP3.LUT R34, R33, R30, RZ, 0xc0, !PT ;  /* 0x0000001e21227212 */ /* 0x000fc600078ec0ff */
[----:B------:R-:W-:Y:S01]  /*1540*/  IMAD.MOV R32, RZ, RZ, -R32 ;  /* 0x000000ffff207224 */ /* 0x000fe200078e0a20 */
[----:B------:R-:W-:-:S04]  /*1550*/  SHF.R.U32.HI R34, RZ, R3, R34 ;  /* 0x00000003ff227219 */ /* 0x000fc80000011622 */
[----:B------:R-:W-:Y:S02]  /*1560*/  LOP3.LUT P1, RZ, R32, R3, R30, 0xf8, !PT ;  /* 0x0000000320ff7212 */ /* 0x000fe4000782f81e */
[C---:B------:R-:W-:Y:S02]  /*1570*/  LOP3.LUT P0, RZ, R34.reuse, 0x1, RZ, 0xc0, !PT ;  /* 0x0000000122ff7812 */ /* 0x040fe4000780c0ff */
[----:B------:R-:W-:-:S04]  /*1580*/  LOP3.LUT P2, RZ, R34, 0x2, RZ, 0xc0, !PT ;  /* 0x0000000222ff7812 */ /* 0x000fc8000784c0ff */
[----:B------:R-:W-:Y:S02]  /*1590*/  PLOP3.LUT P0, PT, P0, P1, P2, 0xe0, 0x0 ;  /* 0x000000000000781c */ /* 0x000fe40000703c20 */
[----:B------:R-:W-:Y:S02]  /*15a0*/  LOP3.LUT P1, RZ, R0, 0x7fffff, RZ, 0xc0, !PT ;  /* 0x007fffff00ff7812 */ /* 0x000fe4000782c0ff */
[----:B------:R-:W-:-:S04]  /*15b0*/  SEL R3, RZ, 0x1, !P0 ;  /* 0x00000001ff037807 */ /* 0x000fc80004000000 */
[----:B------:R-:W-:-:S04]  /*15c0*/  IADD3 R3, PT, PT, -R3, RZ, RZ ;  /* 0x000000ff03037210 */ /* 0x000fc80007ffe1ff */
[----:B------:R-:W-:Y:S01]  /*15d0*/  ISETP.GE.AND P0, PT, R3, RZ, PT ;  /* 0x000000ff0300720c */ /* 0x000fe20003f06270 */
[----:B------:R-:W-:-:S05]  /*15e0*/  VIADD R3, R2, 0xffffff04 ;  /* 0xffffff0402037836 */ /* 0x000fca0000000000 */
[----:B------:R-:W-:-:S07]  /*15f0*/  SHF.R.U32.HI R3, RZ, R3, R30 ;  /* 0x00000003ff037219 */ /* 0x000fce000001161e */
[----:B------:R-:W-:-:S05]  /*1600*/  @!P0 IADD3 R3, PT, PT, R3, 0x1, RZ ;  /* 0x0000000103038810 */ /* 0x000fca0007ffe0ff */
[----:B------:R-:W-:-:S05]  /*1610*/  @!P1 IMAD.SHL.U32 R3, R3, 0x2, RZ ;  /* 0x0000000203039824 */ /* 0x000fca00078e00ff */
[----:B------:R-:W-:Y:S01]  /*1620*/  LOP3.LUT R3, R3, 0x80000000, R0, 0xf8, !PT ;  /* 0x8000000003037812 */ /* 0x000fe200078ef800 */
[----:B------:R-:W-:Y:S06]  /*1630*/  BRA `(.L_x_29) ;  /* 0x0000000000047947 */ /* 0x000fec0003800000 */
.L_x_30:
[----:B------:R0:W1:Y:S02]  /*1640*/  MUFU.RCP R3, R0 ;  /* 0x0000000000037308 */ /* 0x0000640000001000 */
.L_x_29:
[----:B------:R-:W-:Y:S05]  /*1650*/  BSYNC.RECONVERGENT B1 ;  /* 0x0000000000017941 */ /* 0x000fea0003800200 */
.L_x_27:
[----:B01----:R-:W-:Y:S01]  /*1660*/  MOV R0, R3 ;  /* 0x0000000300007202 */ /* 0x003fe20000000f00 */
[----:B------:R-:W-:Y:S02]  /*1670*/  HFMA2 R3, -RZ, RZ, 0, 0 ;  /* 0x00000000ff037431 */ /* 0x000fe400000001ff */
[----:B------:R-:W-:-:S04]  /*1680*/  IMAD.MOV.U32 R2, RZ, RZ, R29 ;  /* 0x000000ffff027224 */ /* 0x000fc800078e001d */
[----:B------:R-:W-:Y:S05]  /*1690*/  RET.REL.NODEC R2 `(_Z3acoPfS_S_S_S_P17curandStateXORWOWi) ;  /* 0xffffffe802587950 */ /* 0x000fea0003c3ffff */
.L_x_31:
        /* <DEDUP_REMOVED lines=14> */
.L_x_32:


//--------------------- .nv.global.init           --------------------------
	.section	.nv.global.init,"aw",@progbits
	.align	4
.nv.global.init:
	.type		mrg32k3aM1SubSeq,@object
	.size		mrg32k3aM1SubSeq,(mrg32k3aM2SubSeq - mrg32k3aM1SubSeq)
mrg32k3aM1SubSeq:
        /*0000*/ 	.byte	0x0b, 0xcc, 0xee, 0x04, 0x73, 0x29, 0x8b, 0x6f, 0xf6, 0x53, 0x03, 0xf6, 0x23, 0xf6, 0xea, 0xda
        /* <DEDUP_REMOVED lines=125> */
	.type		mrg32k3aM2SubSeq,@object
	.size		mrg32k3aM2SubSeq,(mrg32k3aM1 - mrg32k3aM2SubSeq)
mrg32k3aM2SubSeq:
        /* <DEDUP_REMOVED lines=126> */
	.type		mrg32k3aM1,@object
	.size		mrg32k3aM1,(mrg32k3aM1Seq - mrg32k3aM1)
mrg32k3aM1:
        /* <DEDUP_REMOVED lines=144> */
	.type		mrg32k3aM1Seq,@object
	.size		mrg32k3aM1Seq,(mrg32k3aM2 - mrg32k3aM1Seq)
mrg32k3aM1Seq:
        /* <DEDUP_REMOVED lines=144> */
	.type		mrg32k3aM2,@object
	.size		mrg32k3aM2,(mrg32k3aM2Seq - mrg32k3aM2)
mrg32k3aM2:
        /* <DEDUP_REMOVED lines=144> */
	.type		mrg32k3aM2Seq,@object
	.size		mrg32k3aM2Seq,(precalc_xorwow_matrix - mrg32k3aM2Seq)
mrg32k3aM2Seq:
        /* <DEDUP_REMOVED lines=144> */
	.type		precalc_xorwow_matrix,@object
	.size		precalc_xorwow_matrix,(precalc_xorwow_offset_matrix - precalc_xorwow_matrix)
precalc_xorwow_matrix:
        /* <DEDUP_REMOVED lines=6400> */
	.type		precalc_xorwow_offset_matrix,@object
	.size		precalc_xorwow_offset_matrix,(.L_1 - precalc_xorwow_offset_matrix)
precalc_xorwow_offset_matrix:
        /* <DEDUP_REMOVED lines=6400> */
.L_1:


//--------------------- .nv.shared._Z9rand_initP17curandStateXORWOWl --------------------------
	.section	.nv.shared._Z9rand_initP17curandStateXORWOWl,"aw",@nobits
	.sectionflags	@""
	.align	16
	.zero		1024


//--------------------- .nv.shared.reserved.0     --------------------------
	.section	.nv.shared.reserved.0,"aw",@nobits
	.weak		__nv_reservedSMEM_offset_0_alias
	.size		__nv_reservedSMEM_offset_0_alias, 0, 64
	.other		__nv_reservedSMEM_offset_0_alias,@"STO_CUDA_RESERVED_SHARED STV_DEFAULT"
__nv_reservedSMEM_offset_0_alias:
	.zero		0
	.zero		64


//--------------------- .nv.shared._Z3acoPfS_S_S_S_P17curandStateXORWOWi --------------------------
	.section	.nv.shared._Z3acoPfS_S_S_S_P17curandStateXORWOWi,"aw",@nobits
	.sectionflags	@""
	.align	16
.nv.shared._Z3acoPfS_S_S_S_P17curandStateXORWOWi:
	.zero		1040


//--------------------- .nv.constant0._Z9rand_initP17curandStateXORWOWl --------------------------
	.section	.nv.constant0._Z9rand_initP17curandStateXORWOWl,"a",@progbits
	.sectionflags	@""
	.align	4
.nv.constant0._Z9rand_initP17curandStateXORWOWl:
	.zero		912


//--------------------- .nv.constant0._Z3acoPfS_S_S_S_P17curandStateXORWOWi --------------------------
	.section	.nv.constant0._Z3acoPfS_S_S_S_P17curandStateXORWOWi,"a",@progbits
	.sectionflags	@""
	.align	4
.nv.constant0._Z3acoPfS_S_S_S_P17curandStateXORWOWi:
	.zero		948


//--------------------- SYMBOLS --------------------------

	.type		.nv.reservedSmem.offset0,@object
	.size		.nv.reservedSmem.offset0,0x4
	.type		.nv.reservedSmem.cap,@object
	.size		.nv.reservedSmem.cap,0x4
